	.target	sm_100a

	.elftype	@"ET_EXEC"


//--------------------- .note.nv.tkinfo           --------------------------
	.section	.note.nv.tkinfo,"",@"SHT_NOTE"
	.sectionflags	@"SHF_NOTE_NV_TKINFO"
	.tkinfo
        /*0018*/ 	.word	0x00000002
        /*0030*/ 	.string	""
        /*0030*/ 	.string	"ptxas"
        /*0030*/ 	.string	"Cuda compilation tools, release 13.0, V13.0.88"
        /*0030*/ 	.string	"Build cuda_13.0.r13.0/compiler.36424714_0"
        /*0030*/ 	.string	"-arch sm_100a -m 64 "



//--------------------- .note.nv.cuinfo           --------------------------
	.section	.note.nv.cuinfo,"",@"SHT_NOTE"
	.sectionflags	@"SHF_NOTE_NV_CUINFO"
        /*0018*/ 	.short	0x0002
        /*001a*/ 	.short	0x0064
        /*001c*/ 	.short	0x0082
	.zero		2


//--------------------- .nv.info                  --------------------------
	.section	.nv.info,"",@"SHT_CUDA_INFO"
	.align	4


	//----- nvinfo : EIATTR_REGCOUNT
	.align		4
        /*0000*/ 	.byte	0x04, 0x2f
        /*0002*/ 	.short	(.L_19 - .L_18)
	.align		4
.L_18:
        /*0004*/ 	.word	index@(_ZN7cutlass13device_kernelINS_4gemm6kernel13GemmUniversalIN4cute5tupleIJiiiiEEENS1_10collective13CollectiveMmaINS1_46MainloopSm100TmaUmmaWarpSpecializedBlockScaledILi5ELi2ELi2ENS5_IJNS4_1CILi1EEESB_SB_EEEEENS5_IJNSA_ILi128EEESE_SE_EEENS5_IJNS_12float_e4m3_tENS_13float_ue8m0_tEEEENS5_IJNS5_IJlSB_lEEENS4_6LayoutINS5_IJNS5_IJNS5_IJNSA_ILi32EEENSA_ILi4EEEEEEiEEESO_NS5_IJSB_iEEEEEENS5_IJNS5_IJNS5_IJNSA_ILi16EEESM_EEEiEEENS5_IJNS5_IJNSA_ILi0EEESB_EEENSA_ILi512EEEEEENS5_IJSU_iEEEEEEEEEEESI_S11_NS4_8TiledMMAINS4_8MMA_AtomIJNS4_21SM100_MMA_MXF8F6F4_SSISG_SG_fSH_Li128ELi128ELNS4_4UMMA5MajorE0ELS16_0ELNS15_7ScaleInE0ELS17_0EEEEEENSK_ISC_NS5_IJSU_SU_SU_EEEEENS5_IJNS4_10UnderscoreES1C_S1C_EEEEENS5_IJNS4_13SM90_TMA_LOADES1F_EEENS5_IJNS4_14ComposedLayoutINS4_7SwizzleILi3ELi4ELi3EEENS4_18smem_ptr_flag_bitsILi8EEENSK_INS5_IJNSA_ILi8EEESE_EEENS5_IJSE_SB_EEEEEEENSK_INS5_IJNS5_IJNS5_IJSN_SB_EEENS5_IJSL_SB_EEEEEESB_NS5_IJSM_SB_EEEEEENS5_IJNS5_IJNS5_IJSS_SW_EEESV_EEESU_NS5_IJSB_SW_EEEEEEEEEEEvNS4_8identityES1G_S21_vS22_EENS_8epilogue10collective18CollectiveEpilogueINS24_23Sm100TmaWarpSpecializedILi4ELi2ELi32ELb1ELb0EEEJSF_NS5_IJNSK_ISE_SB_EENSK_ISL_SB_EEEEENS_10bfloat16_tESJ_S2C_SJ_NS24_6fusion15FusionCallbacksIS28_NS2D_17LinearCombinationIS2C_fS2C_fLNS_15FloatRoundStyleE2EEESF_S2B_JEEENS4_5SM1004TMEM4LOAD26SM100_TMEM_LOAD_32dp32b32xES1F_NS1H_INS1I_ILi2ELi4ELi3EEENS1K_ILi16EEENSK_INS5_IJS1M_SL_EEES1S_EEEENS4_39AutoVectorizingCopyWithAssumedAlignmentILi128EEENS4_14SM90_TMA_STOREES2R_S2T_S2T_EEEvvEEEEvNT_6ParamsE)
        /*0008*/ 	.word	0x0000006e


	//----- nvinfo : EIATTR_FRAME_SIZE
	.align		4
.L_19:
        /*000c*/ 	.byte	0x04, 0x11
        /*000e*/ 	.short	(.L_21 - .L_20)
	.align		4
.L_20:
        /*0010*/ 	.word	index@($__internal_2_$__cuda_sm10x_tcgen05_guardrail_trap_unallocated_columns_being_dealloced)
        /*0014*/ 	.word	0x00000000


	//----- nvinfo : EIATTR_FRAME_SIZE
	.align		4
.L_21:
        /*0018*/ 	.byte	0x04, 0x11
        /*001a*/ 	.short	(.L_23 - .L_22)
	.align		4
.L_22:
        /*001c*/ 	.word	index@($__internal_1_$__cuda_sm10x_tcgen05_guardrail_trap_phase_invalid_during_alloc)
        /*0020*/ 	.word	0x00000000


	//----- nvinfo : EIATTR_FRAME_SIZE
	.align		4
.L_23:
        /*0024*/ 	.byte	0x04, 0x11
        /*0026*/ 	.short	(.L_25 - .L_24)
	.align		4
.L_24:
        /*0028*/ 	.word	index@($__internal_0_$__cuda_sm10x_tcgen05_guardrail_trap_col_being_dealloced_not_returned_by_alloc)
        /*002c*/ 	.word	0x00000000


	//----- nvinfo : EIATTR_FRAME_SIZE
	.align		4
.L_25:
        /*0030*/ 	.byte	0x04, 0x11
        /*0032*/ 	.short	(.L_27 - .L_26)
	.align		4
.L_26:
        /*0034*/ 	.word	index@(_ZN7cutlass13device_kernelINS_4gemm6kernel13GemmUniversalIN4cute5tupleIJiiiiEEENS1_10collective13CollectiveMmaINS1_46MainloopSm100TmaUmmaWarpSpecializedBlockScaledILi5ELi2ELi2ENS5_IJNS4_1CILi1EEESB_SB_EEEEENS5_IJNSA_ILi128EEESE_SE_EEENS5_IJNS_12float_e4m3_tENS_13float_ue8m0_tEEEENS5_IJNS5_IJlSB_lEEENS4_6LayoutINS5_IJNS5_IJNS5_IJNSA_ILi32EEENSA_ILi4EEEEEEiEEESO_NS5_IJSB_iEEEEEENS5_IJNS5_IJNS5_IJNSA_ILi16EEESM_EEEiEEENS5_IJNS5_IJNSA_ILi0EEESB_EEENSA_ILi512EEEEEENS5_IJSU_iEEEEEEEEEEESI_S11_NS4_8TiledMMAINS4_8MMA_AtomIJNS4_21SM100_MMA_MXF8F6F4_SSISG_SG_fSH_Li128ELi128ELNS4_4UMMA5MajorE0ELS16_0ELNS15_7ScaleInE0ELS17_0EEEEEENSK_ISC_NS5_IJSU_SU_SU_EEEEENS5_IJNS4_10UnderscoreES1C_S1C_EEEEENS5_IJNS4_13SM90_TMA_LOADES1F_EEENS5_IJNS4_14ComposedLayoutINS4_7SwizzleILi3ELi4ELi3EEENS4_18smem_ptr_flag_bitsILi8EEENSK_INS5_IJNSA_ILi8EEESE_EEENS5_IJSE_SB_EEEEEEENSK_INS5_IJNS5_IJNS5_IJSN_SB_EEENS5_IJSL_SB_EEEEEESB_NS5_IJSM_SB_EEEEEENS5_IJNS5_IJNS5_IJSS_SW_EEESV_EEESU_NS5_IJSB_SW_EEEEEEEEEEEvNS4_8identityES1G_S21_vS22_EENS_8epilogue10collective18CollectiveEpilogueINS24_23Sm100TmaWarpSpecializedILi4ELi2ELi32ELb1ELb0EEEJSF_NS5_IJNSK_ISE_SB_EENSK_ISL_SB_EEEEENS_10bfloat16_tESJ_S2C_SJ_NS24_6fusion15FusionCallbacksIS28_NS2D_17LinearCombinationIS2C_fS2C_fLNS_15FloatRoundStyleE2EEESF_S2B_JEEENS4_5SM1004TMEM4LOAD26SM100_TMEM_LOAD_32dp32b32xES1F_NS1H_INS1I_ILi2ELi4ELi3EEENS1K_ILi16EEENSK_INS5_IJS1M_SL_EEES1S_EEEENS4_39AutoVectorizingCopyWithAssumedAlignmentILi128EEENS4_14SM90_TMA_STOREES2R_S2T_S2T_EEEvvEEEEvNT_6ParamsE)
        /*0038*/ 	.word	0x00000000


	//----- nvinfo : EIATTR_MIN_STACK_SIZE
	.align		4
.L_27:
        /*003c*/ 	.byte	0x04, 0x12
        /*003e*/ 	.short	(.L_29 - .L_28)
	.align		4
.L_28:
        /*0040*/ 	.word	index@(_ZN7cutlass13device_kernelINS_4gemm6kernel13GemmUniversalIN4cute5tupleIJiiiiEEENS1_10collective13CollectiveMmaINS1_46MainloopSm100TmaUmmaWarpSpecializedBlockScaledILi5ELi2ELi2ENS5_IJNS4_1CILi1EEESB_SB_EEEEENS5_IJNSA_ILi128EEESE_SE_EEENS5_IJNS_12float_e4m3_tENS_13float_ue8m0_tEEEENS5_IJNS5_IJlSB_lEEENS4_6LayoutINS5_IJNS5_IJNS5_IJNSA_ILi32EEENSA_ILi4EEEEEEiEEESO_NS5_IJSB_iEEEEEENS5_IJNS5_IJNS5_IJNSA_ILi16EEESM_EEEiEEENS5_IJNS5_IJNSA_ILi0EEESB_EEENSA_ILi512EEEEEENS5_IJSU_iEEEEEEEEEEESI_S11_NS4_8TiledMMAINS4_8MMA_AtomIJNS4_21SM100_MMA_MXF8F6F4_SSISG_SG_fSH_Li128ELi128ELNS4_4UMMA5MajorE0ELS16_0ELNS15_7ScaleInE0ELS17_0EEEEEENSK_ISC_NS5_IJSU_SU_SU_EEEEENS5_IJNS4_10UnderscoreES1C_S1C_EEEEENS5_IJNS4_13SM90_TMA_LOADES1F_EEENS5_IJNS4_14ComposedLayoutINS4_7SwizzleILi3ELi4ELi3EEENS4_18smem_ptr_flag_bitsILi8EEENSK_INS5_IJNSA_ILi8EEESE_EEENS5_IJSE_SB_EEEEEEENSK_INS5_IJNS5_IJNS5_IJSN_SB_EEENS5_IJSL_SB_EEEEEESB_NS5_IJSM_SB_EEEEEENS5_IJNS5_IJNS5_IJSS_SW_EEESV_EEESU_NS5_IJSB_SW_EEEEEEEEEEEvNS4_8identityES1G_S21_vS22_EENS_8epilogue10collective18CollectiveEpilogueINS24_23Sm100TmaWarpSpecializedILi4ELi2ELi32ELb1ELb0EEEJSF_NS5_IJNSK_ISE_SB_EENSK_ISL_SB_EEEEENS_10bfloat16_tESJ_S2C_SJ_NS24_6fusion15FusionCallbacksIS28_NS2D_17LinearCombinationIS2C_fS2C_fLNS_15FloatRoundStyleE2EEESF_S2B_JEEENS4_5SM1004TMEM4LOAD26SM100_TMEM_LOAD_32dp32b32xES1F_NS1H_INS1I_ILi2ELi4ELi3EEENS1K_ILi16EEENSK_INS5_IJS1M_SL_EEES1S_EEEENS4_39AutoVectorizingCopyWithAssumedAlignmentILi128EEENS4_14SM90_TMA_STOREES2R_S2T_S2T_EEEvvEEEEvNT_6ParamsE)
        /*0044*/ 	.word	0x00000000
.L_29:


//--------------------- .nv.compat                --------------------------
	.section	.nv.compat,"",@"SHT_CUDA_COMPAT_INFO"
	.align	4
        /*0000*/ 	.byte	0x02, 0x09, 0x01, 0x00, 0x02, 0x02, 0x02, 0x00, 0x02, 0x05, 0x05, 0x00, 0x03, 0x07, 0x01, 0x01
        /*0010*/ 	.byte	0x02, 0x03, 0x01, 0x00, 0x02, 0x06, 0x01, 0x00, 0x04, 0x0b, 0x08, 0x00, 0x09, 0x00, 0x00, 0x00
        /*0020*/ 	.byte	0x00, 0x00, 0x00, 0x00


//--------------------- .nv.info._ZN7cutlass13device_kernelINS_4gemm6kernel13GemmUniversalIN4cute5tupleIJiiiiEEENS1_10collective13CollectiveMmaINS1_46MainloopSm100TmaUmmaWarpSpecializedBlockScaledILi5ELi2ELi2ENS5_IJNS4_1CILi1EEESB_SB_EEEEENS5_IJNSA_ILi128EEESE_SE_EEENS5_IJNS_12float_e4m3_tENS_13float_ue8m0_tEEEENS5_IJNS5_IJlSB_lEEENS4_6LayoutINS5_IJNS5_IJNS5_IJNSA_ILi32EEENSA_ILi4EEEEEEiEEESO_NS5_IJSB_iEEEEEENS5_IJNS5_IJNS5_IJNSA_ILi16EEESM_EEEiEEENS5_IJNS5_IJNSA_ILi0EEESB_EEENSA_ILi512EEEEEENS5_IJSU_iEEEEEEEEEEESI_S11_NS4_8TiledMMAINS4_8MMA_AtomIJNS4_21SM100_MMA_MXF8F6F4_SSISG_SG_fSH_Li128ELi128ELNS4_4UMMA5MajorE0ELS16_0ELNS15_7ScaleInE0ELS17_0EEEEEENSK_ISC_NS5_IJSU_SU_SU_EEEEENS5_IJNS4_10UnderscoreES1C_S1C_EEEEENS5_IJNS4_13SM90_TMA_LOADES1F_EEENS5_IJNS4_14ComposedLayoutINS4_7SwizzleILi3ELi4ELi3EEENS4_18smem_ptr_flag_bitsILi8EEENSK_INS5_IJNSA_ILi8EEESE_EEENS5_IJSE_SB_EEEEEEENSK_INS5_IJNS5_IJNS5_IJSN_SB_EEENS5_IJSL_SB_EEEEEESB_NS5_IJSM_SB_EEEEEENS5_IJNS5_IJNS5_IJSS_SW_EEESV_EEESU_NS5_IJSB_SW_EEEEEEEEEEEvNS4_8identityES1G_S21_vS22_EENS_8epilogue10collective18CollectiveEpilogueINS24_23Sm100TmaWarpSpecializedILi4ELi2ELi32ELb1ELb0EEEJSF_NS5_IJNSK_ISE_SB_EENSK_ISL_SB_EEEEENS_10bfloat16_tESJ_S2C_SJ_NS24_6fusion15FusionCallbacksIS28_NS2D_17LinearCombinationIS2C_fS2C_fLNS_15FloatRoundStyleE2EEESF_S2B_JEEENS4_5SM1004TMEM4LOAD26SM100_TMEM_LOAD_32dp32b32xES1F_NS1H_INS1I_ILi2ELi4ELi3EEENS1K_ILi16EEENSK_INS5_IJS1M_SL_EEES1S_EEEENS4_39AutoVectorizingCopyWithAssumedAlignmentILi128EEENS4_14SM90_TMA_STOREES2R_S2T_S2T_EEEvvEEEEvNT_6ParamsE --------------------------
	.section	.nv.info._ZN7cutlass13device_kernelINS_4gemm6kernel13GemmUniversalIN4cute5tupleIJiiiiEEENS1_10collective13CollectiveMmaINS1_46MainloopSm100TmaUmmaWarpSpecializedBlockScaledILi5ELi2ELi2ENS5_IJNS4_1CILi1EEESB_SB_EEEEENS5_IJNSA_ILi128EEESE_SE_EEENS5_IJNS_12float_e4m3_tENS_13float_ue8m0_tEEEENS5_IJNS5_IJlSB_lEEENS4_6LayoutINS5_IJNS5_IJNS5_IJNSA_ILi32EEENSA_ILi4EEEEEEiEEESO_NS5_IJSB_iEEEEEENS5_IJNS5_IJNS5_IJNSA_ILi16EEESM_EEEiEEENS5_IJNS5_IJNSA_ILi0EEESB_EEENSA_ILi512EEEEEENS5_IJSU_iEEEEEEEEEEESI_S11_NS4_8TiledMMAINS4_8MMA_AtomIJNS4_21SM100_MMA_MXF8F6F4_SSISG_SG_fSH_Li128ELi128ELNS4_4UMMA5MajorE0ELS16_0ELNS15_7ScaleInE0ELS17_0EEEEEENSK_ISC_NS5_IJSU_SU_SU_EEEEENS5_IJNS4_10UnderscoreES1C_S1C_EEEEENS5_IJNS4_13SM90_TMA_LOADES1F_EEENS5_IJNS4_14ComposedLayoutINS4_7SwizzleILi3ELi4ELi3EEENS4_18smem_ptr_flag_bitsILi8EEENSK_INS5_IJNSA_ILi8EEESE_EEENS5_IJSE_SB_EEEEEEENSK_INS5_IJNS5_IJNS5_IJSN_SB_EEENS5_IJSL_SB_EEEEEESB_NS5_IJSM_SB_EEEEEENS5_IJNS5_IJNS5_IJSS_SW_EEESV_EEESU_NS5_IJSB_SW_EEEEEEEEEEEvNS4_8identityES1G_S21_vS22_EENS_8epilogue10collective18CollectiveEpilogueINS24_23Sm100TmaWarpSpecializedILi4ELi2ELi32ELb1ELb0EEEJSF_NS5_IJNSK_ISE_SB_EENSK_ISL_SB_EEEEENS_10bfloat16_tESJ_S2C_SJ_NS24_6fusion15FusionCallbacksIS28_NS2D_17LinearCombinationIS2C_fS2C_fLNS_15FloatRoundStyleE2EEESF_S2B_JEEENS4_5SM1004TMEM4LOAD26SM100_TMEM_LOAD_32dp32b32xES1F_NS1H_INS1I_ILi2ELi4ELi3EEENS1K_ILi16EEENSK_INS5_IJS1M_SL_EEES1S_EEEENS4_39AutoVectorizingCopyWithAssumedAlignmentILi128EEENS4_14SM90_TMA_STOREES2R_S2T_S2T_EEEvvEEEEvNT_6ParamsE,"",@"SHT_CUDA_INFO"
	.sectionflags	@""
	.align	4


	//----- nvinfo : EIATTR_CUDA_API_VERSION
	.align		4
        /*0000*/ 	.byte	0x04, 0x37
        /*0002*/ 	.short	(.L_31 - .L_30)
.L_30:
        /*0004*/ 	.word	0x00000082


	//----- nvinfo : EIATTR_KPARAM_INFO
	.align		4
.L_31:
        /*0008*/ 	.byte	0x04, 0x17
        /*000a*/ 	.short	(.L_33 - .L_32)
.L_32:
        /*000c*/ 	.word	0x00000000
        /*0010*/ 	.short	0x0000
        /*0012*/ 	.short	0x0000
        /*0014*/ 	.byte	0x00, 0xf0, 0x01, 0x30


	//----- nvinfo : EIATTR_AT_ENTRY_FRAGMENTS
	.align		4
.L_33:
        /*0018*/ 	.byte	0x04, 0x4f
        /*001a*/ 	.short	(.L_35 - .L_34)


	//   ....[0]....
.L_34:
        /*001c*/ 	.word	0x00000006


	//----- nvinfo : EIATTR_RESERVED_SMEM_USED
	.align		4
.L_35:
        /*0020*/ 	.byte	0x01, 0x41
	.zero		2


	//----- nvinfo : EIATTR_SPARSE_MMA_MASK
	.align		4
        /*0024*/ 	.byte	0x03, 0x50
        /*0026*/ 	.short	0x0000


	//----- nvinfo : EIATTR_TCGEN05_1CTA_USED
	.align		4
        /*0028*/ 	.byte	0x01, 0x51
	.zero		2


	//----- nvinfo : EIATTR_MAXREG_COUNT
	.align		4
        /*002c*/ 	.byte	0x03, 0x1b
        /*002e*/ 	.short	0x00ff


	//----- nvinfo : EIATTR_NUM_BARRIERS
	.align		4
        /*0030*/ 	.byte	0x02, 0x4c
        /*0032*/ 	.byte	0x07
	.zero		1


	//----- nvinfo : EIATTR_EXTERNS
	.align		4
        /*0034*/ 	.byte	0x04, 0x0f
        /*0036*/ 	.short	(.L_37 - .L_36)


	//   ....[0]....
	.align		4
.L_36:
        /*0038*/ 	.word	index@(__assertfail)


	//----- nvinfo : EIATTR_MERCURY_ISA_VERSION
	.align		4
.L_37:
        /*003c*/ 	.byte	0x03, 0x5f
        /*003e*/ 	.short	0x0101


	//----- nvinfo : EIATTR_INT_WARP_WIDE_INSTR_OFFSETS
	.align		4
        /*0040*/ 	.byte	0x04, 0x31
        /*0042*/ 	.short	(.L_39 - .L_38)


	//   ....[0]....
.L_38:
        /*0044*/ 	.word	0x00002050


	//   ....[1]....
        /*0048*/ 	.word	0x00003cd0


	//   ....[2]....
        /*004c*/ 	.word	0x00003d00


	//   ....[3]....
        /*0050*/ 	.word	0x00003d50


	//   ....[4]....
        /*0054*/ 	.word	0x00004640


	//   ....[5]....
        /*0058*/ 	.word	0x000046a0


	//   ....[6]....
        /*005c*/ 	.word	0x00004790


	//   ....[7]....
        /*0060*/ 	.word	0x00004800


	//   ....[8]....
        /*0064*/ 	.word	0x00004910


	//   ....[9]....
        /*0068*/ 	.word	0x00004a10


	//   ....[10]....
        /*006c*/ 	.word	0x00004b70


	//   ....[11]....
        /*0070*/ 	.word	0x00004c20


	//----- nvinfo : EIATTR_COOP_GROUP_MASK_REGIDS
	.align		4
.L_39:
        /*0074*/ 	.byte	0x04, 0x29
        /*0076*/ 	.short	(.L_41 - .L_40)


	//   ....[0]....
.L_40:
        /*0078*/ 	.word	0xffffffff


	//   ....[1]....
        /*007c*/ 	.word	0xffffffff


	//   ....[2]....
        /*0080*/ 	.word	0xffffffff


	//   ....[3]....
        /*0084*/ 	.word	0xffffffff


	//   ....[4]....
        /*0088*/ 	.word	0xffffffff


	//   ....[5]....
        /*008c*/ 	.word	0xffffffff


	//   ....[6]....
        /*0090*/ 	.word	0xffffffff


	//   ....[7]....
        /*0094*/ 	.word	0xffffffff


	//   ....[8]....
        /*0098*/ 	.word	0xffffffff


	//   ....[9]....
        /*009c*/ 	.word	0xffffffff


	//   ....[10]....
        /*00a0*/ 	.word	0xffffffff


	//   ....[11]....
        /*00a4*/ 	.word	0xffffffff


	//   ....[12]....
        /*00a8*/ 	.word	0xffffffff


	//----- nvinfo : EIATTR_COOP_GROUP_INSTR_OFFSETS
	.align		4
.L_41:
        /*00ac*/ 	.byte	0x04, 0x28
        /*00ae*/ 	.short	(.L_43 - .L_42)


	//   ....[0]....
.L_42:
        /*00b0*/ 	.word	0x00000090


	//   ....[1]....
        /*00b4*/ 	.word	0x00000530


	//   ....[2]....
        /*00b8*/ 	.word	0x000006c0


	//   ....[3]....
        /*00bc*/ 	.word	0x00000860


	//   ....[4]....
        /*00c0*/ 	.word	0x00000960


	//   ....[5]....
        /*00c4*/ 	.word	0x00000ad0


	//   ....[6]....
        /*00c8*/ 	.word	0x00000c30


	//   ....[7]....
        /*00cc*/ 	.word	0x00001f30


	//   ....[8]....
        /*00d0*/ 	.word	0x00002dc0


	//   ....[9]....
        /*00d4*/ 	.word	0x00002fd0


	//   ....[10]....
        /*00d8*/ 	.word	0x00003000


	//   ....[11]....
        /*00dc*/ 	.word	0x00003bc0


	//   ....[12]....
        /*00e0*/ 	.word	0x00003df0


	//----- nvinfo : EIATTR_VRC_CTA_INIT_COUNT
	.align		4
.L_43:
        /*00e4*/ 	.byte	0x02, 0x4a
        /*00e6*/ 	.byte	0x80
	.zero		1


	//----- nvinfo : EIATTR_SYSCALL_OFFSETS
	.align		4
        /*00e8*/ 	.byte	0x04, 0x46
        /*00ea*/ 	.short	(.L_45 - .L_44)


	//   ....[0]....
.L_44:
        /*00ec*/ 	.word	0x00005740


	//   ....[1]....
        /*00f0*/ 	.word	0x00005830


	//   ....[2]....
        /*00f4*/ 	.word	0x00005fa0


	//   ....[3]....
        /*00f8*/ 	.word	0x00006c20


	//   ....[4]....
        /*00fc*/ 	.word	0x00007870


	//   ....[5]....
        /*0100*/ 	.word	0x000084c0


	//----- nvinfo : EIATTR_MBARRIER_INSTR_OFFSETS
	.align		4
.L_45:
        /*0104*/ 	.byte	0x04, 0x39
        /*0106*/ 	.short	(.L_47 - .L_46)


	//   ....[0]....
.L_46:
        /*0108*/ 	.word	0x00000610
        /*010c*/ 	.word	0x000000ff
        /*0110*/ 	.word	0x00000000
        /*0114*/ 	.short	0x0100
        /*0116*/ 	.byte	0x05
	.zero		1


	//   ....[1]....
        /*0118*/ 	.word	0x00000620
        /*011c*/ 	.word	0x000000ff
        /*0120*/ 	.word	0x00000028
        /*0124*/ 	.short	0x0100
        /*0126*/ 	.byte	0x05
	.zero		1


	//   ....[2]....
        /*0128*/ 	.word	0x00000630
        /*012c*/ 	.word	0x000000ff
        /*0130*/ 	.word	0x00000008
        /*0134*/ 	.short	0x0100
        /*0136*/ 	.byte	0x05
	.zero		1


	//   ....[3]....
        /*0138*/ 	.word	0x00000640
        /*013c*/ 	.word	0x000000ff
        /*0140*/ 	.word	0x00000030
        /*0144*/ 	.short	0x0100
        /*0146*/ 	.byte	0x05
	.zero		1


	//   ....[4]....
        /*0148*/ 	.word	0x00000650
        /*014c*/ 	.word	0x000000ff
        /*0150*/ 	.word	0x00000010
        /*0154*/ 	.short	0x0100
        /*0156*/ 	.byte	0x05
	.zero		1


	//   ....[5]....
        /*0158*/ 	.word	0x00000660
        /*015c*/ 	.word	0x000000ff
        /*0160*/ 	.word	0x00000038
        /*0164*/ 	.short	0x0100
        /*0166*/ 	.byte	0x05
	.zero		1


	//   ....[6]....
        /*0168*/ 	.word	0x00000670
        /*016c*/ 	.word	0x000000ff
        /*0170*/ 	.word	0x00000018
        /*0174*/ 	.short	0x0100
        /*0176*/ 	.byte	0x05
	.zero		1


	//   ....[7]....
        /*0178*/ 	.word	0x00000680
        /*017c*/ 	.word	0x000000ff
        /*0180*/ 	.word	0x00000040
        /*0184*/ 	.short	0x0100
        /*0186*/ 	.byte	0x05
	.zero		1


	//   ....[8]....
        /*0188*/ 	.word	0x00000690
        /*018c*/ 	.word	0x000000ff
        /*0190*/ 	.word	0x00000020
        /*0194*/ 	.short	0x0100
        /*0196*/ 	.byte	0x05
	.zero		1


	//   ....[9]....
        /*0198*/ 	.word	0x000006a0
        /*019c*/ 	.word	0x000000ff
        /*01a0*/ 	.word	0x00000048
        /*01a4*/ 	.short	0x0100
        /*01a6*/ 	.byte	0x05
	.zero		1


	//   ....[10]....
        /*01a8*/ 	.word	0x000007d0
        /*01ac*/ 	.word	0x000000ff
        /*01b0*/ 	.word	0x00000050
        /*01b4*/ 	.short	0x0100
        /*01b6*/ 	.byte	0x06
	.zero		1


	//   ....[11]....
        /*01b8*/ 	.word	0x000007e0
        /*01bc*/ 	.word	0x000000ff
        /*01c0*/ 	.word	0x00000070
        /*01c4*/ 	.short	0x0100
        /*01c6*/ 	.byte	0x06
	.zero		1


	//   ....[12]....
        /*01c8*/ 	.word	0x000007f0
        /*01cc*/ 	.word	0x000000ff
        /*01d0*/ 	.word	0x00000058
        /*01d4*/ 	.short	0x0100
        /*01d6*/ 	.byte	0x06
	.zero		1


	//   ....[13]....
        /*01d8*/ 	.word	0x00000800
        /*01dc*/ 	.word	0x000000ff
        /*01e0*/ 	.word	0x00000078
        /*01e4*/ 	.short	0x0100
        /*01e6*/ 	.byte	0x06
	.zero		1


	//   ....[14]....
        /*01e8*/ 	.word	0x00000810
        /*01ec*/ 	.word	0x000000ff
        /*01f0*/ 	.word	0x00000060
        /*01f4*/ 	.short	0x0100
        /*01f6*/ 	.byte	0x06
	.zero		1


	//   ....[15]....
        /*01f8*/ 	.word	0x00000820
        /*01fc*/ 	.word	0x000000ff
        /*0200*/ 	.word	0x00000080
        /*0204*/ 	.short	0x0100
        /*0206*/ 	.byte	0x06
	.zero		1


	//   ....[16]....
        /*0208*/ 	.word	0x00000830
        /*020c*/ 	.word	0x000000ff
        /*0210*/ 	.word	0x00000068
        /*0214*/ 	.short	0x0100
        /*0216*/ 	.byte	0x06
	.zero		1


	//   ....[17]....
        /*0218*/ 	.word	0x00000840
        /*021c*/ 	.word	0x000000ff
        /*0220*/ 	.word	0x00000088
        /*0224*/ 	.short	0x0100
        /*0226*/ 	.byte	0x06
	.zero		1


	//   ....[18]....
        /*0228*/ 	.word	0x00000930
        /*022c*/ 	.word	0x000000ff
        /*0230*/ 	.word	0x00000090
        /*0234*/ 	.short	0x0100
        /*0236*/ 	.byte	0x05
	.zero		1


	//   ....[19]....
        /*0238*/ 	.word	0x00000940
        /*023c*/ 	.word	0x000000ff
        /*0240*/ 	.word	0x00000098
        /*0244*/ 	.short	0x0100
        /*0246*/ 	.byte	0x05
	.zero		1


	//   ....[20]....
        /*0248*/ 	.word	0x00000a80
        /*024c*/ 	.word	0x000000ff
        /*0250*/ 	.word	0x000000a0
        /*0254*/ 	.short	0x0100
        /*0256*/ 	.byte	0x05
	.zero		1


	//   ....[21]....
        /*0258*/ 	.word	0x00000a90
        /*025c*/ 	.word	0x000000ff
        /*0260*/ 	.word	0x000000b0
        /*0264*/ 	.short	0x0100
        /*0266*/ 	.byte	0x05
	.zero		1


	//   ....[22]....
        /*0268*/ 	.word	0x00000aa0
        /*026c*/ 	.word	0x000000ff
        /*0270*/ 	.word	0x000000a8
        /*0274*/ 	.short	0x0100
        /*0276*/ 	.byte	0x05
	.zero		1


	//   ....[23]....
        /*0278*/ 	.word	0x00000ab0
        /*027c*/ 	.word	0x000000ff
        /*0280*/ 	.word	0x000000b8
        /*0284*/ 	.short	0x0100
        /*0286*/ 	.byte	0x05
	.zero		1


	//   ....[24]....
        /*0288*/ 	.word	0x00000be0
        /*028c*/ 	.word	0x000000ff
        /*0290*/ 	.word	0x000000c0
        /*0294*/ 	.short	0x0100
        /*0296*/ 	.byte	0x06
	.zero		1


	//   ....[25]....
        /*0298*/ 	.word	0x00000bf0
        /*029c*/ 	.word	0x000000ff
        /*02a0*/ 	.word	0x000000d0
        /*02a4*/ 	.short	0x0100
        /*02a6*/ 	.byte	0x06
	.zero		1


	//   ....[26]....
        /*02a8*/ 	.word	0x00000c00
        /*02ac*/ 	.word	0x000000ff
        /*02b0*/ 	.word	0x000000c8
        /*02b4*/ 	.short	0x0100
        /*02b6*/ 	.byte	0x06
	.zero		1


	//   ....[27]....
        /*02b8*/ 	.word	0x00000c10
        /*02bc*/ 	.word	0x000000ff
        /*02c0*/ 	.word	0x000000d8
        /*02c4*/ 	.short	0x0100
        /*02c6*/ 	.byte	0x06
	.zero		1


	//   ....[28]....
        /*02c8*/ 	.word	0x00000d20
        /*02cc*/ 	.word	0x000000ff
        /*02d0*/ 	.word	0x000000e0
        /*02d4*/ 	.short	0x0100
        /*02d6*/ 	.byte	0x05
	.zero		1


	//   ....[29]....
        /*02d8*/ 	.word	0x00000d30
        /*02dc*/ 	.word	0x000000ff
        /*02e0*/ 	.word	0x000000f0
        /*02e4*/ 	.short	0x0100
        /*02e6*/ 	.byte	0x05
	.zero		1


	//   ....[30]....
        /*02e8*/ 	.word	0x00000d40
        /*02ec*/ 	.word	0x000000ff
        /*02f0*/ 	.word	0x000000e8
        /*02f4*/ 	.short	0x0100
        /*02f6*/ 	.byte	0x05
	.zero		1


	//   ....[31]....
        /*02f8*/ 	.word	0x00000d50
        /*02fc*/ 	.word	0x000000ff
        /*0300*/ 	.word	0x000000f8
        /*0304*/ 	.short	0x0100
        /*0306*/ 	.byte	0x05
	.zero		1


	//   ....[32]....
        /*0308*/ 	.word	0x000015e0
        /*030c*/ 	.word	0x00000002
        /*0310*/ 	.word	0x000000f0
        /*0314*/ 	.short	0x010a
        /*0316*/ 	.byte	0xff
	.zero		1


	//   ....[33]....
        /*0318*/ 	.word	0x00001610
        /*031c*/ 	.word	0x00000002
        /*0320*/ 	.word	0x000000e0
        /*0324*/ 	.short	0x0101
        /*0326*/ 	.byte	0xff
	.zero		1


	//   ....[34]....
        /*0328*/ 	.word	0x000016e0
        /*032c*/ 	.word	0x000000ff
        /*0330*/ 	.word	0x00000028
        /*0334*/ 	.short	0x010a
        /*0336*/ 	.byte	0x08
	.zero		1


	//   ....[35]....
        /*0338*/ 	.word	0x00001760
        /*033c*/ 	.word	0x000000ff
        /*0340*/ 	.word	0x00000028
        /*0344*/ 	.short	0x010a
        /*0346*/ 	.byte	0x29
	.zero		1


	//   ....[36]....
        /*0348*/ 	.word	0x00001860
        /*034c*/ 	.word	0x000000ff
        /*0350*/ 	.word	0x00000028
        /*0354*/ 	.short	0x010a
        /*0356*/ 	.byte	0x08
	.zero		1


	//   ....[37]....
        /*0358*/ 	.word	0x00001b00
        /*035c*/ 	.word	0x000000ff
        /*0360*/ 	.word	0x00000098
        /*0364*/ 	.short	0x0101
        /*0366*/ 	.byte	0x04
	.zero		1


	//   ....[38]....
        /*0368*/ 	.word	0x00001b20
        /*036c*/ 	.word	0x000000ff
        /*0370*/ 	.word	0x00000028
        /*0374*/ 	.short	0x010a
        /*0376*/ 	.byte	0x08
	.zero		1


	//   ....[39]....
        /*0378*/ 	.word	0x00001ba0
        /*037c*/ 	.word	0x000000ff
        /*0380*/ 	.word	0x00000028
        /*0384*/ 	.short	0x010a
        /*0386*/ 	.byte	0x29
	.zero		1


	//   ....[40]....
        /*0388*/ 	.word	0x00001ca0
        /*038c*/ 	.word	0x000000ff
        /*0390*/ 	.word	0x00000028
        /*0394*/ 	.short	0x010a
        /*0396*/ 	.byte	0x08
	.zero		1


	//   ....[41]....
        /*0398*/ 	.word	0x00001f60
        /*039c*/ 	.word	0x00000002
        /*03a0*/ 	.word	0x000000a0
        /*03a4*/ 	.short	0x010a
        /*03a6*/ 	.byte	0xff
	.zero		1


	//   ....[42]....
        /*03a8*/ 	.word	0x00002020
        /*03ac*/ 	.word	0x00000002
        /*03b0*/ 	.word	0x00000000
        /*03b4*/ 	.short	0x0101
        /*03b6*/ 	.byte	0xff
	.zero		1


	//   ....[43]....
        /*03b8*/ 	.word	0x000025a0
        /*03bc*/ 	.word	0x000000ff
        /*03c0*/ 	.word	0x00000000
        /*03c4*/ 	.short	0x010a
        /*03c6*/ 	.byte	0x05
	.zero		1


	//   ....[44]....
        /*03c8*/ 	.word	0x00002630
        /*03cc*/ 	.word	0x000000ff
        /*03d0*/ 	.word	0x00000000
        /*03d4*/ 	.short	0x010a
        /*03d6*/ 	.byte	0x05
	.zero		1


	//   ....[45]....
        /*03d8*/ 	.word	0x000026c0
        /*03dc*/ 	.word	0x000000ff
        /*03e0*/ 	.word	0x00000000
        /*03e4*/ 	.short	0x010a
        /*03e6*/ 	.byte	0x05
	.zero		1


	//   ....[46]....
        /*03e8*/ 	.word	0x00002750
        /*03ec*/ 	.word	0x000000ff
        /*03f0*/ 	.word	0x00000000
        /*03f4*/ 	.short	0x010a
        /*03f6*/ 	.byte	0x05
	.zero		1


	//   ....[47]....
        /*03f8*/ 	.word	0x000027f0
        /*03fc*/ 	.word	0x00000000
        /*0400*/ 	.word	0x00000000
        /*0404*/ 	.short	0x010a
        /*0406*/ 	.byte	0xff
	.zero		1


	//   ....[48]....
        /*0408*/ 	.word	0x00002910
        /*040c*/ 	.word	0x00000000
        /*0410*/ 	.word	0x000000e0
        /*0414*/ 	.short	0x010a
        /*0416*/ 	.byte	0xff
	.zero		1


	//   ....[49]....
        /*0418*/ 	.word	0x00002980
        /*041c*/ 	.word	0x00000000
        /*0420*/ 	.word	0x00000000
        /*0424*/ 	.short	0x0101
        /*0426*/ 	.byte	0xff
	.zero		1


	//   ....[50]....
        /*0428*/ 	.word	0x000029a0
        /*042c*/ 	.word	0x000000ff
        /*0430*/ 	.word	0x000000b0
        /*0434*/ 	.short	0x010a
        /*0436*/ 	.byte	0x05
	.zero		1


	//   ....[51]....
        /*0438*/ 	.word	0x00002ac0
        /*043c*/ 	.word	0x00000000
        /*0440*/ 	.word	0x000000a0
        /*0444*/ 	.short	0x010a
        /*0446*/ 	.byte	0xff
	.zero		1


	//   ....[52]....
        /*0448*/ 	.word	0x00002bc0
        /*044c*/ 	.word	0x00000000
        /*0450*/ 	.word	0x00000000
        /*0454*/ 	.short	0x0101
        /*0456*/ 	.byte	0xff
	.zero		1


	//   ....[53]....
        /*0458*/ 	.word	0x00002c50
        /*045c*/ 	.word	0x000000ff
        /*0460*/ 	.word	0x000000b0
        /*0464*/ 	.short	0x0106
        /*0466*/ 	.byte	0x05
	.zero		1


	//   ....[54]....
        /*0468*/ 	.word	0x00002c70
        /*046c*/ 	.word	0x000000ff
        /*0470*/ 	.word	0x000000b0
        /*0474*/ 	.short	0x010a
        /*0476*/ 	.byte	0x05
	.zero		1


	//   ....[55]....
        /*0478*/ 	.word	0x00002d00
        /*047c*/ 	.word	0x000000ff
        /*0480*/ 	.word	0x000000b0
        /*0484*/ 	.short	0x0106
        /*0486*/ 	.byte	0x04
	.zero		1


	//   ....[56]....
        /*0488*/ 	.word	0x00002d40
        /*048c*/ 	.word	0x00000000
        /*0490*/ 	.word	0x000000b0
        /*0494*/ 	.short	0x010a
        /*0496*/ 	.byte	0xff
	.zero		1


	//   ....[57]....
        /*0498*/ 	.word	0x000034c0
        /*049c*/ 	.word	0x00000000
        /*04a0*/ 	.word	0x000000a0
        /*04a4*/ 	.short	0x010a
        /*04a6*/ 	.byte	0xff
	.zero		1


	//   ....[58]....
        /*04a8*/ 	.word	0x000035d0
        /*04ac*/ 	.word	0x00000003
        /*04b0*/ 	.word	0x00000000
        /*04b4*/ 	.short	0x0101
        /*04b6*/ 	.byte	0xff
	.zero		1


	//   ....[59]....
        /*04b8*/ 	.word	0x000035e0
        /*04bc*/ 	.word	0x000000ff
        /*04c0*/ 	.word	0x00000000
        /*04c4*/ 	.short	0x010a
        /*04c6*/ 	.byte	0x0e
	.zero		1


	//   ....[60]....
        /*04c8*/ 	.word	0x00003600
        /*04cc*/ 	.word	0x000000ff
        /*04d0*/ 	.word	0x000000d0
        /*04d4*/ 	.short	0x010a
        /*04d6*/ 	.byte	0x0f
	.zero		1


	//   ....[61]....
        /*04d8*/ 	.word	0x000036d0
        /*04dc*/ 	.word	0x000000ff
        /*04e0*/ 	.word	0x00000000
        /*04e4*/ 	.short	0x010a
        /*04e6*/ 	.byte	0x0e
	.zero		1


	//   ....[62]....
        /*04e8*/ 	.word	0x00003800
        /*04ec*/ 	.word	0x000000ff
        /*04f0*/ 	.word	0x00000000
        /*04f4*/ 	.short	0x010a
        /*04f6*/ 	.byte	0x1d
	.zero		1


	//   ....[63]....
        /*04f8*/ 	.word	0x00003b10
        /*04fc*/ 	.word	0x000000ff
        /*0500*/ 	.word	0x00000000
        /*0504*/ 	.short	0x010a
        /*0506*/ 	.byte	0x05
	.zero		1


	//   ....[64]....
        /*0508*/ 	.word	0x00003ba0
        /*050c*/ 	.word	0x000000ff
        /*0510*/ 	.word	0x00000000
        /*0514*/ 	.short	0x010a
        /*0516*/ 	.byte	0x06
	.zero		1


	//   ....[65]....
        /*0518*/ 	.word	0x00004010
        /*051c*/ 	.word	0x00000000
        /*0520*/ 	.word	0x000000a0
        /*0524*/ 	.short	0x010a
        /*0526*/ 	.byte	0xff
	.zero		1


	//   ....[66]....
        /*0528*/ 	.word	0x00004120
        /*052c*/ 	.word	0x00000000
        /*0530*/ 	.word	0x00000000
        /*0534*/ 	.short	0x0101
        /*0536*/ 	.byte	0xff
	.zero		1


	//   ....[67]....
        /*0538*/ 	.word	0x00004440
        /*053c*/ 	.word	0x000000ff
        /*0540*/ 	.word	0x00000098
        /*0544*/ 	.short	0x010a
        /*0546*/ 	.byte	0x06
	.zero		1


	//   ....[68]....
        /*0548*/ 	.word	0x000045c0
        /*054c*/ 	.word	0x000000ff
        /*0550*/ 	.word	0x00000070
        /*0554*/ 	.short	0x010a
        /*0556*/ 	.byte	0x06
	.zero		1


	//   ....[69]....
        /*0558*/ 	.word	0x00004740
        /*055c*/ 	.word	0x000000ff
        /*0560*/ 	.word	0x00000050
        /*0564*/ 	.short	0x010b
        /*0566*/ 	.byte	0x06
	.zero		1


	//   ....[70]....
        /*0568*/ 	.word	0x00004750
        /*056c*/ 	.word	0x000000ff
        /*0570*/ 	.word	0x00000000
        /*0574*/ 	.short	0x0101
        /*0576*/ 	.byte	0x08
	.zero		1


	//   ....[71]....
        /*0578*/ 	.word	0x00004760
        /*057c*/ 	.word	0x000000ff
        /*0580*/ 	.word	0x00000078
        /*0584*/ 	.short	0x010a
        /*0586*/ 	.byte	0x06
	.zero		1


	//   ....[72]....
        /*0588*/ 	.word	0x000048b0
        /*058c*/ 	.word	0x000000ff
        /*0590*/ 	.word	0x00000058
        /*0594*/ 	.short	0x010b
        /*0596*/ 	.byte	0x06
	.zero		1


	//   ....[73]....
        /*0598*/ 	.word	0x000048c0
        /*059c*/ 	.word	0x000000ff
        /*05a0*/ 	.word	0x00000000
        /*05a4*/ 	.short	0x0101
        /*05a6*/ 	.byte	0x08
	.zero		1


	//   ....[74]....
        /*05a8*/ 	.word	0x000048d0
        /*05ac*/ 	.word	0x000000ff
        /*05b0*/ 	.word	0x00000080
        /*05b4*/ 	.short	0x010a
        /*05b6*/ 	.byte	0x06
	.zero		1


	//   ....[75]....
        /*05b8*/ 	.word	0x00004a50
        /*05bc*/ 	.word	0x000000ff
        /*05c0*/ 	.word	0x00000060
        /*05c4*/ 	.short	0x010b
        /*05c6*/ 	.byte	0x06
	.zero		1


	//   ....[76]....
        /*05c8*/ 	.word	0x00004a90
        /*05cc*/ 	.word	0x000000ff
        /*05d0*/ 	.word	0x00000000
        /*05d4*/ 	.short	0x0101
        /*05d6*/ 	.byte	0x0e
	.zero		1


	//   ....[77]....
        /*05d8*/ 	.word	0x00004ad0
        /*05dc*/ 	.word	0x000000ff
        /*05e0*/ 	.word	0x00000088
        /*05e4*/ 	.short	0x010a
        /*05e6*/ 	.byte	0x06
	.zero		1


	//   ....[78]....
        /*05e8*/ 	.word	0x00004d20
        /*05ec*/ 	.word	0x000000ff
        /*05f0*/ 	.word	0x00000068
        /*05f4*/ 	.short	0x010b
        /*05f6*/ 	.byte	0x06
	.zero		1


	//   ....[79]....
        /*05f8*/ 	.word	0x00004d40
        /*05fc*/ 	.word	0x000000ff
        /*0600*/ 	.word	0x00000000
        /*0604*/ 	.short	0x0101
        /*0606*/ 	.byte	0x07
	.zero		1


	//   ....[80]....
        /*0608*/ 	.word	0x00004d70
        /*060c*/ 	.word	0x000000ff
        /*0610*/ 	.word	0x00000070
        /*0614*/ 	.short	0x010a
        /*0616*/ 	.byte	0x06
	.zero		1


	//   ....[81]....
        /*0618*/ 	.word	0x00004d90
        /*061c*/ 	.word	0x000000ff
        /*0620*/ 	.word	0x00000078
        /*0624*/ 	.short	0x010a
        /*0626*/ 	.byte	0x06
	.zero		1


	//   ....[82]....
        /*0628*/ 	.word	0x00004db0
        /*062c*/ 	.word	0x000000ff
        /*0630*/ 	.word	0x00000080
        /*0634*/ 	.short	0x010a
        /*0636*/ 	.byte	0x06
	.zero		1


	//   ....[83]....
        /*0638*/ 	.word	0x00004df0
        /*063c*/ 	.word	0x00000000
        /*0640*/ 	.word	0x00000088
        /*0644*/ 	.short	0x010a
        /*0646*/ 	.byte	0xff
	.zero		1


	//   ....[84]....
        /*0648*/ 	.word	0x00005120
        /*064c*/ 	.word	0x00000000
        /*0650*/ 	.word	0x000000a0
        /*0654*/ 	.short	0x010a
        /*0656*/ 	.byte	0xff
	.zero		1


	//   ....[85]....
        /*0658*/ 	.word	0x00005230
        /*065c*/ 	.word	0x00000000
        /*0660*/ 	.word	0x00000000
        /*0664*/ 	.short	0x0101
        /*0666*/ 	.byte	0xff
	.zero		1


	//   ....[86]....
        /*0668*/ 	.word	0x00005c60
        /*066c*/ 	.word	0x000000ff
        /*0670*/ 	.word	0x00000050
        /*0674*/ 	.short	0x010a
        /*0676*/ 	.byte	0x30
	.zero		1


	//   ....[87]....
        /*0678*/ 	.word	0x00005ca0
        /*067c*/ 	.word	0x00000040
        /*0680*/ 	.word	0x000000c0
        /*0684*/ 	.short	0x010a
        /*0686*/ 	.byte	0xff
	.zero		1


	//   ....[88]....
        /*0688*/ 	.word	0x00005d90
        /*068c*/ 	.word	0x000000ff
        /*0690*/ 	.word	0x00000050
        /*0694*/ 	.short	0x010a
        /*0696*/ 	.byte	0x30
	.zero		1


	//   ....[89]....
        /*0698*/ 	.word	0x00005e80
        /*069c*/ 	.word	0x00000040
        /*06a0*/ 	.word	0x000000c0
        /*06a4*/ 	.short	0x010a
        /*06a6*/ 	.byte	0xff
	.zero		1


	//   ....[90]....
        /*06a8*/ 	.word	0x00006950
        /*06ac*/ 	.word	0x00000000
        /*06b0*/ 	.word	0x00000000
        /*06b4*/ 	.short	0x0101
        /*06b6*/ 	.byte	0xff
	.zero		1


	//   ....[91]....
        /*06b8*/ 	.word	0x00006960
        /*06bc*/ 	.word	0x00000002
        /*06c0*/ 	.word	0x00000050
        /*06c4*/ 	.short	0x010a
        /*06c6*/ 	.byte	0xff
	.zero		1


	//   ....[92]....
        /*06c8*/ 	.word	0x00006a40
        /*06cc*/ 	.word	0x00000002
        /*06d0*/ 	.word	0x00000050
        /*06d4*/ 	.short	0x010a
        /*06d6*/ 	.byte	0xff
	.zero		1


	//   ....[93]....
        /*06d8*/ 	.word	0x000075a0
        /*06dc*/ 	.word	0x00000048
        /*06e0*/ 	.word	0x00000000
        /*06e4*/ 	.short	0x0101
        /*06e6*/ 	.byte	0xff
	.zero		1


	//   ....[94]....
        /*06e8*/ 	.word	0x000075c0
        /*06ec*/ 	.word	0x00000000
        /*06f0*/ 	.word	0x00000050
        /*06f4*/ 	.short	0x010a
        /*06f6*/ 	.byte	0xff
	.zero		1


	//   ....[95]....
        /*06f8*/ 	.word	0x00007690
        /*06fc*/ 	.word	0x00000000
        /*0700*/ 	.word	0x00000050
        /*0704*/ 	.short	0x010a
        /*0706*/ 	.byte	0xff
	.zero		1


	//   ....[96]....
        /*0708*/ 	.word	0x000081f0
        /*070c*/ 	.word	0x00000048
        /*0710*/ 	.word	0x00000000
        /*0714*/ 	.short	0x0101
        /*0716*/ 	.byte	0xff
	.zero		1


	//   ....[97]....
        /*0718*/ 	.word	0x00008210
        /*071c*/ 	.word	0x00000000
        /*0720*/ 	.word	0x00000050
        /*0724*/ 	.short	0x010a
        /*0726*/ 	.byte	0xff
	.zero		1


	//   ....[98]....
        /*0728*/ 	.word	0x000082e0
        /*072c*/ 	.word	0x00000000
        /*0730*/ 	.word	0x00000050
        /*0734*/ 	.short	0x010a
        /*0736*/ 	.byte	0xff
	.zero		1


	//   ....[99]....
        /*0738*/ 	.word	0x00008640
        /*073c*/ 	.word	0x000000ff
        /*0740*/ 	.word	0x00000000
        /*0744*/ 	.short	0x0101
        /*0746*/ 	.byte	0x05
	.zero		1


	//   ....[100]....
        /*0748*/ 	.word	0x00008ea0
        /*074c*/ 	.word	0x00000000
        /*0750*/ 	.word	0x00000000
        /*0754*/ 	.short	0x0101
        /*0756*/ 	.byte	0xff
	.zero		1


	//   ....[101]....
        /*0758*/ 	.word	0x00009130
        /*075c*/ 	.word	0x000000ff
        /*0760*/ 	.word	0x00000000
        /*0764*/ 	.short	0x0101
        /*0766*/ 	.byte	0x04
	.zero		1


	//   ....[102]....
        /*0768*/ 	.word	0x00009150
        /*076c*/ 	.word	0x00000002
        /*0770*/ 	.word	0x000000f0
        /*0774*/ 	.short	0x010a
        /*0776*/ 	.byte	0xff
	.zero		1


	//   ....[103]....
        /*0778*/ 	.word	0x000091b0
        /*077c*/ 	.word	0x00000002
        /*0780*/ 	.word	0x00000028
        /*0784*/ 	.short	0x010a
        /*0786*/ 	.byte	0xff
	.zero		1


	//   ....[104]....
        /*0788*/ 	.word	0x00009210
        /*078c*/ 	.word	0x00000002
        /*0790*/ 	.word	0x00000028
        /*0794*/ 	.short	0x010a
        /*0796*/ 	.byte	0xff
	.zero		1


	//   ....[105]....
        /*0798*/ 	.word	0x00009260
        /*079c*/ 	.word	0x00000002
        /*07a0*/ 	.word	0x000000a0
        /*07a4*/ 	.short	0x010a
        /*07a6*/ 	.byte	0xff
	.zero		1


	//   ....[106]....
        /*07a8*/ 	.word	0x000092c0
        /*07ac*/ 	.word	0x00000000
        /*07b0*/ 	.word	0x00000000
        /*07b4*/ 	.short	0x010a
        /*07b6*/ 	.byte	0xff
	.zero		1


	//   ....[107]....
        /*07b8*/ 	.word	0x00009320
        /*07bc*/ 	.word	0x00000000
        /*07c0*/ 	.word	0x00000000
        /*07c4*/ 	.short	0x010a
        /*07c6*/ 	.byte	0xff
	.zero		1


	//   ....[108]....
        /*07c8*/ 	.word	0x00009380
        /*07cc*/ 	.word	0x00000000
        /*07d0*/ 	.word	0x00000000
        /*07d4*/ 	.short	0x010a
        /*07d6*/ 	.byte	0xff
	.zero		1


	//   ....[109]....
        /*07d8*/ 	.word	0x000093e0
        /*07dc*/ 	.word	0x00000000
        /*07e0*/ 	.word	0x00000000
        /*07e4*/ 	.short	0x010a
        /*07e6*/ 	.byte	0xff
	.zero		1


	//   ....[110]....
        /*07e8*/ 	.word	0x00009430
        /*07ec*/ 	.word	0x00000000
        /*07f0*/ 	.word	0x000000e0
        /*07f4*/ 	.short	0x010a
        /*07f6*/ 	.byte	0xff
	.zero		1


	//   ....[111]....
        /*07f8*/ 	.word	0x00009490
        /*07fc*/ 	.word	0x00000000
        /*0800*/ 	.word	0x000000b0
        /*0804*/ 	.short	0x010a
        /*0806*/ 	.byte	0xff
	.zero		1


	//   ....[112]....
        /*0808*/ 	.word	0x000094e0
        /*080c*/ 	.word	0x00000000
        /*0810*/ 	.word	0x000000a0
        /*0814*/ 	.short	0x010a
        /*0816*/ 	.byte	0xff
	.zero		1


	//   ....[113]....
        /*0818*/ 	.word	0x00009540
        /*081c*/ 	.word	0x00000000
        /*0820*/ 	.word	0x000000b0
        /*0824*/ 	.short	0x010a
        /*0826*/ 	.byte	0xff
	.zero		1


	//   ....[114]....
        /*0828*/ 	.word	0x00009590
        /*082c*/ 	.word	0x00000000
        /*0830*/ 	.word	0x000000a0
        /*0834*/ 	.short	0x010a
        /*0836*/ 	.byte	0xff
	.zero		1


	//   ....[115]....
        /*0838*/ 	.word	0x000095f0
        /*083c*/ 	.word	0x00000002
        /*0840*/ 	.word	0x000000d0
        /*0844*/ 	.short	0x010a
        /*0846*/ 	.byte	0xff
	.zero		1


	//   ....[116]....
        /*0848*/ 	.word	0x00009650
        /*084c*/ 	.word	0x00000000
        /*0850*/ 	.word	0x00000000
        /*0854*/ 	.short	0x010a
        /*0856*/ 	.byte	0xff
	.zero		1


	//   ....[117]....
        /*0858*/ 	.word	0x000096b0
        /*085c*/ 	.word	0x00000000
        /*0860*/ 	.word	0x00000000
        /*0864*/ 	.short	0x010a
        /*0866*/ 	.byte	0xff
	.zero		1


	//   ....[118]....
        /*0868*/ 	.word	0x00009710
        /*086c*/ 	.word	0x00000000
        /*0870*/ 	.word	0x00000000
        /*0874*/ 	.short	0x010a
        /*0876*/ 	.byte	0xff
	.zero		1


	//   ....[119]....
        /*0878*/ 	.word	0x00009760
        /*087c*/ 	.word	0x00000000
        /*0880*/ 	.word	0x000000a0
        /*0884*/ 	.short	0x010a
        /*0886*/ 	.byte	0xff
	.zero		1


	//   ....[120]....
        /*0888*/ 	.word	0x000097c0
        /*088c*/ 	.word	0x00000000
        /*0890*/ 	.word	0x00000098
        /*0894*/ 	.short	0x010a
        /*0896*/ 	.byte	0xff
	.zero		1


	//   ....[121]....
        /*0898*/ 	.word	0x00009820
        /*089c*/ 	.word	0x00000000
        /*08a0*/ 	.word	0x00000070
        /*08a4*/ 	.short	0x010a
        /*08a6*/ 	.byte	0xff
	.zero		1


	//   ....[122]....
        /*08a8*/ 	.word	0x00009880
        /*08ac*/ 	.word	0x00000000
        /*08b0*/ 	.word	0x00000078
        /*08b4*/ 	.short	0x010a
        /*08b6*/ 	.byte	0xff
	.zero		1


	//   ....[123]....
        /*08b8*/ 	.word	0x000098e0
        /*08bc*/ 	.word	0x00000000
        /*08c0*/ 	.word	0x00000080
        /*08c4*/ 	.short	0x010a
        /*08c6*/ 	.byte	0xff
	.zero		1


	//   ....[124]....
        /*08c8*/ 	.word	0x00009940
        /*08cc*/ 	.word	0x00000000
        /*08d0*/ 	.word	0x00000088
        /*08d4*/ 	.short	0x010a
        /*08d6*/ 	.byte	0xff
	.zero		1


	//   ....[125]....
        /*08d8*/ 	.word	0x000099a0
        /*08dc*/ 	.word	0x00000000
        /*08e0*/ 	.word	0x00000070
        /*08e4*/ 	.short	0x010a
        /*08e6*/ 	.byte	0xff
	.zero		1


	//   ....[126]....
        /*08e8*/ 	.word	0x00009a00
        /*08ec*/ 	.word	0x00000000
        /*08f0*/ 	.word	0x00000078
        /*08f4*/ 	.short	0x010a
        /*08f6*/ 	.byte	0xff
	.zero		1


	//   ....[127]....
        /*08f8*/ 	.word	0x00009a60
        /*08fc*/ 	.word	0x00000000
        /*0900*/ 	.word	0x00000080
        /*0904*/ 	.short	0x010a
        /*0906*/ 	.byte	0xff
	.zero		1


	//   ....[128]....
        /*0908*/ 	.word	0x00009ab0
        /*090c*/ 	.word	0x00000000
        /*0910*/ 	.word	0x000000a0
        /*0914*/ 	.short	0x010a
        /*0916*/ 	.byte	0xff
	.zero		1


	//   ....[129]....
        /*0918*/ 	.word	0x00009b10
        /*091c*/ 	.word	0x00000002
        /*0920*/ 	.word	0x00000050
        /*0924*/ 	.short	0x010a
        /*0926*/ 	.byte	0xff
	.zero		1


	//   ....[130]....
        /*0928*/ 	.word	0x00009b60
        /*092c*/ 	.word	0x00000040
        /*0930*/ 	.word	0x000000c0
        /*0934*/ 	.short	0x010a
        /*0936*/ 	.byte	0xff
	.zero		1


	//   ....[131]....
        /*0938*/ 	.word	0x00009bb0
        /*093c*/ 	.word	0x00000002
        /*0940*/ 	.word	0x00000050
        /*0944*/ 	.short	0x010a
        /*0946*/ 	.byte	0xff
	.zero		1


	//   ....[132]....
        /*0948*/ 	.word	0x00009c00
        /*094c*/ 	.word	0x00000000
        /*0950*/ 	.word	0x00000050
        /*0954*/ 	.short	0x010a
        /*0956*/ 	.byte	0xff
	.zero		1


	//   ....[133]....
        /*0958*/ 	.word	0x00009c50
        /*095c*/ 	.word	0x00000000
        /*0960*/ 	.word	0x00000050
        /*0964*/ 	.short	0x010a
        /*0966*/ 	.byte	0xff
	.zero		1


	//----- nvinfo : EIATTR_NUM_MBARRIERS
	.align		4
.L_47:
        /*0968*/ 	.byte	0x03, 0x38
        /*096a*/ 	.short	0x0020


	//----- nvinfo : EIATTR_EXIT_INSTR_OFFSETS
	.align		4
        /*096c*/ 	.byte	0x04, 0x1c
        /*096e*/ 	.short	(.L_49 - .L_48)


	//   ....[0]....
.L_48:
        /*0970*/ 	.word	0x00002820


	//   ....[1]....
        /*0974*/ 	.word	0x00002d10


	//   ....[2]....
        /*0978*/ 	.word	0x00002d70


	//   ....[3]....
        /*097c*/ 	.word	0x00003e00


	//   ....[4]....
        /*0980*/ 	.word	0x00004e20


	//   ....[5]....
        /*0984*/ 	.word	0x00004e60


	//   ....[6]....
        /*0988*/ 	.word	0x00009020


	//   ....[7]....
        /*098c*/ 	.word	0x000090a0


	//   ....[8]....
        /*0990*/ 	.word	0x000090d0


	//   ....[9]....
        /*0994*/ 	.word	0x00009140


	//----- nvinfo : EIATTR_MAX_THREADS
	.align		4
.L_49:
        /*0998*/ 	.byte	0x04, 0x05
        /*099a*/ 	.short	(.L_51 - .L_50)
.L_50:
        /*099c*/ 	.word	0x00000100
        /*09a0*/ 	.word	0x00000001
        /*09a4*/ 	.word	0x00000001


	//----- nvinfo : EIATTR_CRS_STACK_SIZE
	.align		4
.L_51:
        /*09a8*/ 	.byte	0x04, 0x1e
        /*09aa*/ 	.short	(.L_53 - .L_52)
.L_52:
        /*09ac*/ 	.word	0x00000000


	//----- nvinfo : EIATTR_CBANK_PARAM_SIZE
	.align		4
.L_53:
        /*09b0*/ 	.byte	0x03, 0x19
        /*09b2*/ 	.short	0x0c00


	//----- nvinfo : EIATTR_PARAM_CBANK
	.align		4
        /*09b4*/ 	.byte	0x04, 0x0a
        /*09b6*/ 	.short	(.L_55 - .L_54)
	.align		4
.L_54:
        /*09b8*/ 	.word	index@(.nv.constant0._ZN7cutlass13device_kernelINS_4gemm6kernel13GemmUniversalIN4cute5tupleIJiiiiEEENS1_10collective13CollectiveMmaINS1_46MainloopSm100TmaUmmaWarpSpecializedBlockScaledILi5ELi2ELi2ENS5_IJNS4_1CILi1EEESB_SB_EEEEENS5_IJNSA_ILi128EEESE_SE_EEENS5_IJNS_12float_e4m3_tENS_13float_ue8m0_tEEEENS5_IJNS5_IJlSB_lEEENS4_6LayoutINS5_IJNS5_IJNS5_IJNSA_ILi32EEENSA_ILi4EEEEEEiEEESO_NS5_IJSB_iEEEEEENS5_IJNS5_IJNS5_IJNSA_ILi16EEESM_EEEiEEENS5_IJNS5_IJNSA_ILi0EEESB_EEENSA_ILi512EEEEEENS5_IJSU_iEEEEEEEEEEESI_S11_NS4_8TiledMMAINS4_8MMA_AtomIJNS4_21SM100_MMA_MXF8F6F4_SSISG_SG_fSH_Li128ELi128ELNS4_4UMMA5MajorE0ELS16_0ELNS15_7ScaleInE0ELS17_0EEEEEENSK_ISC_NS5_IJSU_SU_SU_EEEEENS5_IJNS4_10UnderscoreES1C_S1C_EEEEENS5_IJNS4_13SM90_TMA_LOADES1F_EEENS5_IJNS4_14ComposedLayoutINS4_7SwizzleILi3ELi4ELi3EEENS4_18smem_ptr_flag_bitsILi8EEENSK_INS5_IJNSA_ILi8EEESE_EEENS5_IJSE_SB_EEEEEEENSK_INS5_IJNS5_IJNS5_IJSN_SB_EEENS5_IJSL_SB_EEEEEESB_NS5_IJSM_SB_EEEEEENS5_IJNS5_IJNS5_IJSS_SW_EEESV_EEESU_NS5_IJSB_SW_EEEEEEEEEEEvNS4_8identityES1G_S21_vS22_EENS_8epilogue10collective18CollectiveEpilogueINS24_23Sm100TmaWarpSpecializedILi4ELi2ELi32ELb1ELb0EEEJSF_NS5_IJNSK_ISE_SB_EENSK_ISL_SB_EEEEENS_10bfloat16_tESJ_S2C_SJ_NS24_6fusion15FusionCallbacksIS28_NS2D_17LinearCombinationIS2C_fS2C_fLNS_15FloatRoundStyleE2EEESF_S2B_JEEENS4_5SM1004TMEM4LOAD26SM100_TMEM_LOAD_32dp32b32xES1F_NS1H_INS1I_ILi2ELi4ELi3EEENS1K_ILi16EEENSK_INS5_IJS1M_SL_EEES1S_EEEENS4_39AutoVectorizingCopyWithAssumedAlignmentILi128EEENS4_14SM90_TMA_STOREES2R_S2T_S2T_EEEvvEEEEvNT_6ParamsE)
        /*09bc*/ 	.short	0x0380
        /*09be*/ 	.short	0x0c00


	//----- nvinfo : EIATTR_SW_WAR
	.align		4
.L_55:
        /*09c0*/ 	.byte	0x04, 0x36
        /*09c2*/ 	.short	(.L_57 - .L_56)
.L_56:
        /*09c4*/ 	.word	0x00000008
.L_57:


//--------------------- .nv.callgraph             --------------------------
	.section	.nv.callgraph,"",@"SHT_CUDA_CALLGRAPH"
	.align	4
	.sectionentsize	8
	.align		4
        /*0000*/ 	.word	0x00000000
	.align		4
        /*0004*/ 	.word	0xffffffff
	.align		4
        /*0008*/ 	.word	index@(_ZN7cutlass13device_kernelINS_4gemm6kernel13GemmUniversalIN4cute5tupleIJiiiiEEENS1_10collective13CollectiveMmaINS1_46MainloopSm100TmaUmmaWarpSpecializedBlockScaledILi5ELi2ELi2ENS5_IJNS4_1CILi1EEESB_SB_EEEEENS5_IJNSA_ILi128EEESE_SE_EEENS5_IJNS_12float_e4m3_tENS_13float_ue8m0_tEEEENS5_IJNS5_IJlSB_lEEENS4_6LayoutINS5_IJNS5_IJNS5_IJNSA_ILi32EEENSA_ILi4EEEEEEiEEESO_NS5_IJSB_iEEEEEENS5_IJNS5_IJNS5_IJNSA_ILi16EEESM_EEEiEEENS5_IJNS5_IJNSA_ILi0EEESB_EEENSA_ILi512EEEEEENS5_IJSU_iEEEEEEEEEEESI_S11_NS4_8TiledMMAINS4_8MMA_AtomIJNS4_21SM100_MMA_MXF8F6F4_SSISG_SG_fSH_Li128ELi128ELNS4_4UMMA5MajorE0ELS16_0ELNS15_7ScaleInE0ELS17_0EEEEEENSK_ISC_NS5_IJSU_SU_SU_EEEEENS5_IJNS4_10UnderscoreES1C_S1C_EEEEENS5_IJNS4_13SM90_TMA_LOADES1F_EEENS5_IJNS4_14ComposedLayoutINS4_7SwizzleILi3ELi4ELi3EEENS4_18smem_ptr_flag_bitsILi8EEENSK_INS5_IJNSA_ILi8EEESE_EEENS5_IJSE_SB_EEEEEEENSK_INS5_IJNS5_IJNS5_IJSN_SB_EEENS5_IJSL_SB_EEEEEESB_NS5_IJSM_SB_EEEEEENS5_IJNS5_IJNS5_IJSS_SW_EEESV_EEESU_NS5_IJSB_SW_EEEEEEEEEEEvNS4_8identityES1G_S21_vS22_EENS_8epilogue10collective18CollectiveEpilogueINS24_23Sm100TmaWarpSpecializedILi4ELi2ELi32ELb1ELb0EEEJSF_NS5_IJNSK_ISE_SB_EENSK_ISL_SB_EEEEENS_10bfloat16_tESJ_S2C_SJ_NS24_6fusion15FusionCallbacksIS28_NS2D_17LinearCombinationIS2C_fS2C_fLNS_15FloatRoundStyleE2EEESF_S2B_JEEENS4_5SM1004TMEM4LOAD26SM100_TMEM_LOAD_32dp32b32xES1F_NS1H_INS1I_ILi2ELi4ELi3EEENS1K_ILi16EEENSK_INS5_IJS1M_SL_EEES1S_EEEENS4_39AutoVectorizingCopyWithAssumedAlignmentILi128EEENS4_14SM90_TMA_STOREES2R_S2T_S2T_EEEvvEEEEvNT_6ParamsE)
	.align		4
        /*000c*/ 	.word	index@(__assertfail)
	.align		4
        /*0010*/ 	.word	0x00000000
	.align		4
        /*0014*/ 	.word	0xfffffffe
	.align		4
        /*0018*/ 	.word	0x00000000
	.align		4
        /*001c*/ 	.word	0xfffffffd
	.align		4
        /*0020*/ 	.word	0x00000000
	.align		4
        /*0024*/ 	.word	0xfffffffc


//--------------------- .nv.constant4             --------------------------
	.section	.nv.constant4,"a",@progbits
	.align	8
	.align		8
.nv.constant4:
        /*0000*/ 	.dword	__assertfail
	.align		8
        /*0008*/ 	.dword	__unnamed_1
	.align		8
        /*0010*/ 	.dword	__unnamed_2
	.align		8
        /*0018*/ 	.dword	_ZN40_INTERNAL_af66b028_4_k_cu_3f4fe2d6_347414cuda3std3__45__cpo5beginE
	.align		8
        /*0020*/ 	.dword	_ZN40_INTERNAL_af66b028_4_k_cu_3f4fe2d6_347414cuda3std3__45__cpo3endE
	.align		8
        /*0028*/ 	.dword	_ZN40_INTERNAL_af66b028_4_k_cu_3f4fe2d6_347414cuda3std3__45__cpo6cbeginE
	.align		8
        /*0030*/ 	.dword	_ZN40_INTERNAL_af66b028_4_k_cu_3f4fe2d6_347414cuda3std3__45__cpo4cendE
	.align		8
        /*0038*/ 	.dword	_ZN40_INTERNAL_af66b028_4_k_cu_3f4fe2d6_347414cuda3std3__442_GLOBAL__N__af66b028_4_k_cu_3f4fe2d6_347416ignoreE
	.align		8
        /*0040*/ 	.dword	_ZN40_INTERNAL_af66b028_4_k_cu_3f4fe2d6_347414cuda3std3__419piecewise_constructE
	.align		8
        /*0048*/ 	.dword	_ZN40_INTERNAL_af66b028_4_k_cu_3f4fe2d6_347414cuda3std3__48in_placeE
	.align		8
        /*0050*/ 	.dword	_ZN40_INTERNAL_af66b028_4_k_cu_3f4fe2d6_347414cuda3std6ranges3__45__cpo4swapE
	.align		8
        /*0058*/ 	.dword	_ZN40_INTERNAL_af66b028_4_k_cu_3f4fe2d6_347414cuda3std6ranges3__45__cpo9iter_moveE
	.align		8
        /*0060*/ 	.dword	_ZN40_INTERNAL_af66b028_4_k_cu_3f4fe2d6_347414cute7productE
	.align		8
        /*0068*/ 	.dword	_ZN40_INTERNAL_af66b028_4_k_cu_3f4fe2d6_347414cute1_E
	.align		8
        /*0070*/ 	.dword	$str$25
	.align		8
        /*0078*/ 	.dword	$str$26
	.align		8
        /*0080*/ 	.dword	$str$27
	.align		8
        /*0088*/ 	.dword	$str$28


//--------------------- .text._ZN7cutlass13device_kernelINS_4gemm6kernel13GemmUniversalIN4cute5tupleIJiiiiEEENS1_10collective13CollectiveMmaINS1_46MainloopSm100TmaUmmaWarpSpecializedBlockScaledILi5ELi2ELi2ENS5_IJNS4_1CILi1EEESB_SB_EEEEENS5_IJNSA_ILi128EEESE_SE_EEENS5_IJNS_12float_e4m3_tENS_13float_ue8m0_tEEEENS5_IJNS5_IJlSB_lEEENS4_6LayoutINS5_IJNS5_IJNS5_IJNSA_ILi32EEENSA_ILi4EEEEEEiEEESO_NS5_IJSB_iEEEEEENS5_IJNS5_IJNS5_IJNSA_ILi16EEESM_EEEiEEENS5_IJNS5_IJNSA_ILi0EEESB_EEENSA_ILi512EEEEEENS5_IJSU_iEEEEEEEEEEESI_S11_NS4_8TiledMMAINS4_8MMA_AtomIJNS4_21SM100_MMA_MXF8F6F4_SSISG_SG_fSH_Li128ELi128ELNS4_4UMMA5MajorE0ELS16_0ELNS15_7ScaleInE0ELS17_0EEEEEENSK_ISC_NS5_IJSU_SU_SU_EEEEENS5_IJNS4_10UnderscoreES1C_S1C_EEEEENS5_IJNS4_13SM90_TMA_LOADES1F_EEENS5_IJNS4_14ComposedLayoutINS4_7SwizzleILi3ELi4ELi3EEENS4_18smem_ptr_flag_bitsILi8EEENSK_INS5_IJNSA_ILi8EEESE_EEENS5_IJSE_SB_EEEEEEENSK_INS5_IJNS5_IJNS5_IJSN_SB_EEENS5_IJSL_SB_EEEEEESB_NS5_IJSM_SB_EEEEEENS5_IJNS5_IJNS5_IJSS_SW_EEESV_EEESU_NS5_IJSB_SW_EEEEEEEEEEEvNS4_8identityES1G_S21_vS22_EENS_8epilogue10collective18CollectiveEpilogueINS24_23Sm100TmaWarpSpecializedILi4ELi2ELi32ELb1ELb0EEEJSF_NS5_IJNSK_ISE_SB_EENSK_ISL_SB_EEEEENS_10bfloat16_tESJ_S2C_SJ_NS24_6fusion15FusionCallbacksIS28_NS2D_17LinearCombinationIS2C_fS2C_fLNS_15FloatRoundStyleE2EEESF_S2B_JEEENS4_5SM1004TMEM4LOAD26SM100_TMEM_LOAD_32dp32b32xES1F_NS1H_INS1I_ILi2ELi4ELi3EEENS1K_ILi16EEENSK_INS5_IJS1M_SL_EEES1S_EEEENS4_39AutoVectorizingCopyWithAssumedAlignmentILi128EEENS4_14SM90_TMA_STOREES2R_S2T_S2T_EEEvvEEEEvNT_6ParamsE --------------------------
	.section	.text._ZN7cutlass13device_kernelINS_4gemm6kernel13GemmUniversalIN4cute5tupleIJiiiiEEENS1_10collective13CollectiveMmaINS1_46MainloopSm100TmaUmmaWarpSpecializedBlockScaledILi5ELi2ELi2ENS5_IJNS4_1CILi1EEESB_SB_EEEEENS5_IJNSA_ILi128EEESE_SE_EEENS5_IJNS_12float_e4m3_tENS_13float_ue8m0_tEEEENS5_IJNS5_IJlSB_lEEENS4_6LayoutINS5_IJNS5_IJNS5_IJNSA_ILi32EEENSA_ILi4EEEEEEiEEESO_NS5_IJSB_iEEEEEENS5_IJNS5_IJNS5_IJNSA_ILi16EEESM_EEEiEEENS5_IJNS5_IJNSA_ILi0EEESB_EEENSA_ILi512EEEEEENS5_IJSU_iEEEEEEEEEEESI_S11_NS4_8TiledMMAINS4_8MMA_AtomIJNS4_21SM100_MMA_MXF8F6F4_SSISG_SG_fSH_Li128ELi128ELNS4_4UMMA5MajorE0ELS16_0ELNS15_7ScaleInE0ELS17_0EEEEEENSK_ISC_NS5_IJSU_SU_SU_EEEEENS5_IJNS4_10UnderscoreES1C_S1C_EEEEENS5_IJNS4_13SM90_TMA_LOADES1F_EEENS5_IJNS4_14ComposedLayoutINS4_7SwizzleILi3ELi4ELi3EEENS4_18smem_ptr_flag_bitsILi8EEENSK_INS5_IJNSA_ILi8EEESE_EEENS5_IJSE_SB_EEEEEEENSK_INS5_IJNS5_IJNS5_IJSN_SB_EEENS5_IJSL_SB_EEEEEESB_NS5_IJSM_SB_EEEEEENS5_IJNS5_IJNS5_IJSS_SW_EEESV_EEESU_NS5_IJSB_SW_EEEEEEEEEEEvNS4_8identityES1G_S21_vS22_EENS_8epilogue10collective18CollectiveEpilogueINS24_23Sm100TmaWarpSpecializedILi4ELi2ELi32ELb1ELb0EEEJSF_NS5_IJNSK_ISE_SB_EENSK_ISL_SB_EEEEENS_10bfloat16_tESJ_S2C_SJ_NS24_6fusion15FusionCallbacksIS28_NS2D_17LinearCombinationIS2C_fS2C_fLNS_15FloatRoundStyleE2EEESF_S2B_JEEENS4_5SM1004TMEM4LOAD26SM100_TMEM_LOAD_32dp32b32xES1F_NS1H_INS1I_ILi2ELi4ELi3EEENS1K_ILi16EEENSK_INS5_IJS1M_SL_EEES1S_EEEENS4_39AutoVectorizingCopyWithAssumedAlignmentILi128EEENS4_14SM90_TMA_STOREES2R_S2T_S2T_EEEvvEEEEvNT_6ParamsE,"ax",@progbits
	.align	128
.text._ZN7cutlass13device_kernelINS_4gemm6kernel13GemmUniversalIN4cute5tupleIJiiiiEEENS1_10collective13CollectiveMmaINS1_46MainloopSm100TmaUmmaWarpSpecializedBlockScaledILi5ELi2ELi2ENS5_IJNS4_1CILi1EEESB_SB_EEEEENS5_IJNSA_ILi128EEESE_SE_EEENS5_IJNS_12float_e4m3_tENS_13float_ue8m0_tEEEENS5_IJNS5_IJlSB_lEEENS4_6LayoutINS5_IJNS5_IJNS5_IJNSA_ILi32EEENSA_ILi4EEEEEEiEEESO_NS5_IJSB_iEEEEEENS5_IJNS5_IJNS5_IJNSA_ILi16EEESM_EEEiEEENS5_IJNS5_IJNSA_ILi0EEESB_EEENSA_ILi512EEEEEENS5_IJSU_iEEEEEEEEEEESI_S11_NS4_8TiledMMAINS4_8MMA_AtomIJNS4_21SM100_MMA_MXF8F6F4_SSISG_SG_fSH_Li128ELi128ELNS4_4UMMA5MajorE0ELS16_0ELNS15_7ScaleInE0ELS17_0EEEEEENSK_ISC_NS5_IJSU_SU_SU_EEEEENS5_IJNS4_10UnderscoreES1C_S1C_EEEEENS5_IJNS4_13SM90_TMA_LOADES1F_EEENS5_IJNS4_14ComposedLayoutINS4_7SwizzleILi3ELi4ELi3EEENS4_18smem_ptr_flag_bitsILi8EEENSK_INS5_IJNSA_ILi8EEESE_EEENS5_IJSE_SB_EEEEEEENSK_INS5_IJNS5_IJNS5_IJSN_SB_EEENS5_IJSL_SB_EEEEEESB_NS5_IJSM_SB_EEEEEENS5_IJNS5_IJNS5_IJSS_SW_EEESV_EEESU_NS5_IJSB_SW_EEEEEEEEEEEvNS4_8identityES1G_S21_vS22_EENS_8epilogue10collective18CollectiveEpilogueINS24_23Sm100TmaWarpSpecializedILi4ELi2ELi32ELb1ELb0EEEJSF_NS5_IJNSK_ISE_SB_EENSK_ISL_SB_EEEEENS_10bfloat16_tESJ_S2C_SJ_NS24_6fusion15FusionCallbacksIS28_NS2D_17LinearCombinationIS2C_fS2C_fLNS_15FloatRoundStyleE2EEESF_S2B_JEEENS4_5SM1004TMEM4LOAD26SM100_TMEM_LOAD_32dp32b32xES1F_NS1H_INS1I_ILi2ELi4ELi3EEENS1K_ILi16EEENSK_INS5_IJS1M_SL_EEES1S_EEEENS4_39AutoVectorizingCopyWithAssumedAlignmentILi128EEENS4_14SM90_TMA_STOREES2R_S2T_S2T_EEEvvEEEEvNT_6ParamsE:
        .type           _ZN7cutlass13device_kernelINS_4gemm6kernel13GemmUniversalIN4cute5tupleIJiiiiEEENS1_10collective13CollectiveMmaINS1_46MainloopSm100TmaUmmaWarpSpecializedBlockScaledILi5ELi2ELi2ENS5_IJNS4_1CILi1EEESB_SB_EEEEENS5_IJNSA_ILi128EEESE_SE_EEENS5_IJNS_12float_e4m3_tENS_13float_ue8m0_tEEEENS5_IJNS5_IJlSB_lEEENS4_6LayoutINS5_IJNS5_IJNS5_IJNSA_ILi32EEENSA_ILi4EEEEEEiEEESO_NS5_IJSB_iEEEEEENS5_IJNS5_IJNS5_IJNSA_ILi16EEESM_EEEiEEENS5_IJNS5_IJNSA_ILi0EEESB_EEENSA_ILi512EEEEEENS5_IJSU_iEEEEEEEEEEESI_S11_NS4_8TiledMMAINS4_8MMA_AtomIJNS4_21SM100_MMA_MXF8F6F4_SSISG_SG_fSH_Li128ELi128ELNS4_4UMMA5MajorE0ELS16_0ELNS15_7ScaleInE0ELS17_0EEEEEENSK_ISC_NS5_IJSU_SU_SU_EEEEENS5_IJNS4_10UnderscoreES1C_S1C_EEEEENS5_IJNS4_13SM90_TMA_LOADES1F_EEENS5_IJNS4_14ComposedLayoutINS4_7SwizzleILi3ELi4ELi3EEENS4_18smem_ptr_flag_bitsILi8EEENSK_INS5_IJNSA_ILi8EEESE_EEENS5_IJSE_SB_EEEEEEENSK_INS5_IJNS5_IJNS5_IJSN_SB_EEENS5_IJSL_SB_EEEEEESB_NS5_IJSM_SB_EEEEEENS5_IJNS5_IJNS5_IJSS_SW_EEESV_EEESU_NS5_IJSB_SW_EEEEEEEEEEEvNS4_8identityES1G_S21_vS22_EENS_8epilogue10collective18CollectiveEpilogueINS24_23Sm100TmaWarpSpecializedILi4ELi2ELi32ELb1ELb0EEEJSF_NS5_IJNSK_ISE_SB_EENSK_ISL_SB_EEEEENS_10bfloat16_tESJ_S2C_SJ_NS24_6fusion15FusionCallbacksIS28_NS2D_17LinearCombinationIS2C_fS2C_fLNS_15FloatRoundStyleE2EEESF_S2B_JEEENS4_5SM1004TMEM4LOAD26SM100_TMEM_LOAD_32dp32b32xES1F_NS1H_INS1I_ILi2ELi4ELi3EEENS1K_ILi16EEENSK_INS5_IJS1M_SL_EEES1S_EEEENS4_39AutoVectorizingCopyWithAssumedAlignmentILi128EEENS4_14SM90_TMA_STOREES2R_S2T_S2T_EEEvvEEEEvNT_6ParamsE,@function
        .size           _ZN7cutlass13device_kernelINS_4gemm6kernel13GemmUniversalIN4cute5tupleIJiiiiEEENS1_10collective13CollectiveMmaINS1_46MainloopSm100TmaUmmaWarpSpecializedBlockScaledILi5ELi2ELi2ENS5_IJNS4_1CILi1EEESB_SB_EEEEENS5_IJNSA_ILi128EEESE_SE_EEENS5_IJNS_12float_e4m3_tENS_13float_ue8m0_tEEEENS5_IJNS5_IJlSB_lEEENS4_6LayoutINS5_IJNS5_IJNS5_IJNSA_ILi32EEENSA_ILi4EEEEEEiEEESO_NS5_IJSB_iEEEEEENS5_IJNS5_IJNS5_IJNSA_ILi16EEESM_EEEiEEENS5_IJNS5_IJNSA_ILi0EEESB_EEENSA_ILi512EEEEEENS5_IJSU_iEEEEEEEEEEESI_S11_NS4_8TiledMMAINS4_8MMA_AtomIJNS4_21SM100_MMA_MXF8F6F4_SSISG_SG_fSH_Li128ELi128ELNS4_4UMMA5MajorE0ELS16_0ELNS15_7ScaleInE0ELS17_0EEEEEENSK_ISC_NS5_IJSU_SU_SU_EEEEENS5_IJNS4_10UnderscoreES1C_S1C_EEEEENS5_IJNS4_13SM90_TMA_LOADES1F_EEENS5_IJNS4_14ComposedLayoutINS4_7SwizzleILi3ELi4ELi3EEENS4_18smem_ptr_flag_bitsILi8EEENSK_INS5_IJNSA_ILi8EEESE_EEENS5_IJSE_SB_EEEEEEENSK_INS5_IJNS5_IJNS5_IJSN_SB_EEENS5_IJSL_SB_EEEEEESB_NS5_IJSM_SB_EEEEEENS5_IJNS5_IJNS5_IJSS_SW_EEESV_EEESU_NS5_IJSB_SW_EEEEEEEEEEEvNS4_8identityES1G_S21_vS22_EENS_8epilogue10collective18CollectiveEpilogueINS24_23Sm100TmaWarpSpecializedILi4ELi2ELi32ELb1ELb0EEEJSF_NS5_IJNSK_ISE_SB_EENSK_ISL_SB_EEEEENS_10bfloat16_tESJ_S2C_SJ_NS24_6fusion15FusionCallbacksIS28_NS2D_17LinearCombinationIS2C_fS2C_fLNS_15FloatRoundStyleE2EEESF_S2B_JEEENS4_5SM1004TMEM4LOAD26SM100_TMEM_LOAD_32dp32b32xES1F_NS1H_INS1I_ILi2ELi4ELi3EEENS1K_ILi16EEENSK_INS5_IJS1M_SL_EEES1S_EEEENS4_39AutoVectorizingCopyWithAssumedAlignmentILi128EEENS4_14SM90_TMA_STOREES2R_S2T_S2T_EEEvvEEEEvNT_6ParamsE,(.L_x_177 - _ZN7cutlass13device_kernelINS_4gemm6kernel13GemmUniversalIN4cute5tupleIJiiiiEEENS1_10collective13CollectiveMmaINS1_46MainloopSm100TmaUmmaWarpSpecializedBlockScaledILi5ELi2ELi2ENS5_IJNS4_1CILi1EEESB_SB_EEEEENS5_IJNSA_ILi128EEESE_SE_EEENS5_IJNS_12float_e4m3_tENS_13float_ue8m0_tEEEENS5_IJNS5_IJlSB_lEEENS4_6LayoutINS5_IJNS5_IJNS5_IJNSA_ILi32EEENSA_ILi4EEEEEEiEEESO_NS5_IJSB_iEEEEEENS5_IJNS5_IJNS5_IJNSA_ILi16EEESM_EEEiEEENS5_IJNS5_IJNSA_ILi0EEESB_EEENSA_ILi512EEEEEENS5_IJSU_iEEEEEEEEEEESI_S11_NS4_8TiledMMAINS4_8MMA_AtomIJNS4_21SM100_MMA_MXF8F6F4_SSISG_SG_fSH_Li128ELi128ELNS4_4UMMA5MajorE0ELS16_0ELNS15_7ScaleInE0ELS17_0EEEEEENSK_ISC_NS5_IJSU_SU_SU_EEEEENS5_IJNS4_10UnderscoreES1C_S1C_EEEEENS5_IJNS4_13SM90_TMA_LOADES1F_EEENS5_IJNS4_14ComposedLayoutINS4_7SwizzleILi3ELi4ELi3EEENS4_18smem_ptr_flag_bitsILi8EEENSK_INS5_IJNSA_ILi8EEESE_EEENS5_IJSE_SB_EEEEEEENSK_INS5_IJNS5_IJNS5_IJSN_SB_EEENS5_IJSL_SB_EEEEEESB_NS5_IJSM_SB_EEEEEENS5_IJNS5_IJNS5_IJSS_SW_EEESV_EEESU_NS5_IJSB_SW_EEEEEEEEEEEvNS4_8identityES1G_S21_vS22_EENS_8epilogue10collective18CollectiveEpilogueINS24_23Sm100TmaWarpSpecializedILi4ELi2ELi32ELb1ELb0EEEJSF_NS5_IJNSK_ISE_SB_EENSK_ISL_SB_EEEEENS_10bfloat16_tESJ_S2C_SJ_NS24_6fusion15FusionCallbacksIS28_NS2D_17LinearCombinationIS2C_fS2C_fLNS_15FloatRoundStyleE2EEESF_S2B_JEEENS4_5SM1004TMEM4LOAD26SM100_TMEM_LOAD_32dp32b32xES1F_NS1H_INS1I_ILi2ELi4ELi3EEENS1K_ILi16EEENSK_INS5_IJS1M_SL_EEES1S_EEEENS4_39AutoVectorizingCopyWithAssumedAlignmentILi128EEENS4_14SM90_TMA_STOREES2R_S2T_S2T_EEEvvEEEEvNT_6ParamsE)
        .other          _ZN7cutlass13device_kernelINS_4gemm6kernel13GemmUniversalIN4cute5tupleIJiiiiEEENS1_10collective13CollectiveMmaINS1_46MainloopSm100TmaUmmaWarpSpecializedBlockScaledILi5ELi2ELi2ENS5_IJNS4_1CILi1EEESB_SB_EEEEENS5_IJNSA_ILi128EEESE_SE_EEENS5_IJNS_12float_e4m3_tENS_13float_ue8m0_tEEEENS5_IJNS5_IJlSB_lEEENS4_6LayoutINS5_IJNS5_IJNS5_IJNSA_ILi32EEENSA_ILi4EEEEEEiEEESO_NS5_IJSB_iEEEEEENS5_IJNS5_IJNS5_IJNSA_ILi16EEESM_EEEiEEENS5_IJNS5_IJNSA_ILi0EEESB_EEENSA_ILi512EEEEEENS5_IJSU_iEEEEEEEEEEESI_S11_NS4_8TiledMMAINS4_8MMA_AtomIJNS4_21SM100_MMA_MXF8F6F4_SSISG_SG_fSH_Li128ELi128ELNS4_4UMMA5MajorE0ELS16_0ELNS15_7ScaleInE0ELS17_0EEEEEENSK_ISC_NS5_IJSU_SU_SU_EEEEENS5_IJNS4_10UnderscoreES1C_S1C_EEEEENS5_IJNS4_13SM90_TMA_LOADES1F_EEENS5_IJNS4_14ComposedLayoutINS4_7SwizzleILi3ELi4ELi3EEENS4_18smem_ptr_flag_bitsILi8EEENSK_INS5_IJNSA_ILi8EEESE_EEENS5_IJSE_SB_EEEEEEENSK_INS5_IJNS5_IJNS5_IJSN_SB_EEENS5_IJSL_SB_EEEEEESB_NS5_IJSM_SB_EEEEEENS5_IJNS5_IJNS5_IJSS_SW_EEESV_EEESU_NS5_IJSB_SW_EEEEEEEEEEEvNS4_8identityES1G_S21_vS22_EENS_8epilogue10collective18CollectiveEpilogueINS24_23Sm100TmaWarpSpecializedILi4ELi2ELi32ELb1ELb0EEEJSF_NS5_IJNSK_ISE_SB_EENSK_ISL_SB_EEEEENS_10bfloat16_tESJ_S2C_SJ_NS24_6fusion15FusionCallbacksIS28_NS2D_17LinearCombinationIS2C_fS2C_fLNS_15FloatRoundStyleE2EEESF_S2B_JEEENS4_5SM1004TMEM4LOAD26SM100_TMEM_LOAD_32dp32b32xES1F_NS1H_INS1I_ILi2ELi4ELi3EEENS1K_ILi16EEENSK_INS5_IJS1M_SL_EEES1S_EEEENS4_39AutoVectorizingCopyWithAssumedAlignmentILi128EEENS4_14SM90_TMA_STOREES2R_S2T_S2T_EEEvvEEEEvNT_6ParamsE,@"STO_CUDA_ENTRY STV_DEFAULT"
_ZN7cutlass13device_kernelINS_4gemm6kernel13GemmUniversalIN4cute5tupleIJiiiiEEENS1_10collective13CollectiveMmaINS1_46MainloopSm100TmaUmmaWarpSpecializedBlockScaledILi5ELi2ELi2ENS5_IJNS4_1CILi1EEESB_SB_EEEEENS5_IJNSA_ILi128EEESE_SE_EEENS5_IJNS_12float_e4m3_tENS_13float_ue8m0_tEEEENS5_IJNS5_IJlSB_lEEENS4_6LayoutINS5_IJNS5_IJNS5_IJNSA_ILi32EEENSA_ILi4EEEEEEiEEESO_NS5_IJSB_iEEEEEENS5_IJNS5_IJNS5_IJNSA_ILi16EEESM_EEEiEEENS5_IJNS5_IJNSA_ILi0EEESB_EEENSA_ILi512EEEEEENS5_IJSU_iEEEEEEEEEEESI_S11_NS4_8TiledMMAINS4_8MMA_AtomIJNS4_21SM100_MMA_MXF8F6F4_SSISG_SG_fSH_Li128ELi128ELNS4_4UMMA5MajorE0ELS16_0ELNS15_7ScaleInE0ELS17_0EEEEEENSK_ISC_NS5_IJSU_SU_SU_EEEEENS5_IJNS4_10UnderscoreES1C_S1C_EEEEENS5_IJNS4_13SM90_TMA_LOADES1F_EEENS5_IJNS4_14ComposedLayoutINS4_7SwizzleILi3ELi4ELi3EEENS4_18smem_ptr_flag_bitsILi8EEENSK_INS5_IJNSA_ILi8EEESE_EEENS5_IJSE_SB_EEEEEEENSK_INS5_IJNS5_IJNS5_IJSN_SB_EEENS5_IJSL_SB_EEEEEESB_NS5_IJSM_SB_EEEEEENS5_IJNS5_IJNS5_IJSS_SW_EEESV_EEESU_NS5_IJSB_SW_EEEEEEEEEEEvNS4_8identityES1G_S21_vS22_EENS_8epilogue10collective18CollectiveEpilogueINS24_23Sm100TmaWarpSpecializedILi4ELi2ELi32ELb1ELb0EEEJSF_NS5_IJNSK_ISE_SB_EENSK_ISL_SB_EEEEENS_10bfloat16_tESJ_S2C_SJ_NS24_6fusion15FusionCallbacksIS28_NS2D_17LinearCombinationIS2C_fS2C_fLNS_15FloatRoundStyleE2EEESF_S2B_JEEENS4_5SM1004TMEM4LOAD26SM100_TMEM_LOAD_32dp32b32xES1F_NS1H_INS1I_ILi2ELi4ELi3EEENS1K_ILi16EEENSK_INS5_IJS1M_SL_EEES1S_EEEENS4_39AutoVectorizingCopyWithAssumedAlignmentILi128EEENS4_14SM90_TMA_STOREES2R_S2T_S2T_EEEvvEEEEvNT_6ParamsE:
[----:B------:R-:W1:Y:S01]  /*0000*/  LDC R1, c[0x0][0x37c] ;  /* 0x0000df00ff017b82 */ /* 0x000e620000000800 */
[----:B------:R-:W2:Y:S01]  /*0010*/  S2R R101, SR_TID.X ;  /* 0x0000000000657919 */ /* 0x000ea20000002100 */
[----:B------:R-:W3:Y:S01]  /*0020*/  LDCU.64 UR4, c[0x0][0xc90] ;  /* 0x00019200ff0477ac */ /* 0x000ee20008000a00 */
[----:B------:R-:W-:Y:S02]  /*0030*/  PRMT R88, RZ, 0x7610, R88 ;  /* 0x00007610ff587816 */ /* 0x000fe40000000058 */
[----:B------:R-:W-:Y:S01]  /*0040*/  ELECT P5, URZ, PT ;  /* 0x0000000000ff782f */ /* 0x000fe200038a0000 */
[----:B------:R-:W4:Y:S01]  /*0050*/  LDCU.64 UR46, c[0x0][0x358] ;  /* 0x00006b00ff2e77ac */ /* 0x000f220008000a00 */
[----:B---3--:R-:W-:-:S04]  /*0060*/  UISETP.NE.U32.AND UP0, UPT, UR4, URZ, UPT ;  /* 0x000000ff0400728c */ /* 0x008fc8000bf05070 */
[----:B------:R-:W-:Y:S01]  /*0070*/  UISETP.NE.AND.EX UP0, UPT, UR5, URZ, UPT, UP0 ;  /* 0x000000ff0500728c */ /* 0x000fe2000bf05300 */
[----:B--2---:R-:W-:-:S05]  /*0080*/  SHF.R.U32.HI R92, RZ, 0x5, R101 ;  /* 0x00000005ff5c7819 */ /* 0x004fca0000011665 */
[----:B------:R-:W2:Y:S02]  /*0090*/  SHFL.IDX PT, R0, R92, RZ, 0x1f ;  /* 0x00001fff5c007589 */ /* 0x000ea400000e0000 */
[----:B--2---:R-:W-:Y:S01]  /*00a0*/  R2UR UR10, R0 ;  /* 0x00000000000a72ca */ /* 0x004fe200000e0000 */
[----:B-1--4-:R-:W-:-:S14]  /*00b0*/  BRA.U UP0, `(.L_x_0) ;  /* 0x00000001002c7547 */ /* 0x012fdc000b800000 */
[----:B------:R-:W1:Y:S02]  /*00c0*/  LDCU.64 UR6, c[0x0][0xc88] ;  /* 0x00019100ff0677ac */ /* 0x000e640008000a00 */
[----:B-1----:R-:W-:-:S04]  /*00d0*/  UISETP.NE.U32.AND UP0, UPT, UR6, URZ, UPT ;  /* 0x000000ff0600728c */ /* 0x002fc8000bf05070 */
[----:B------:R-:W-:-:S09]  /*00e0*/  UISETP.NE.AND.EX UP0, UPT, UR7, URZ, UPT, UP0 ;  /* 0x000000ff0700728c */ /* 0x000fd2000bf05300 */
[----:B------:R-:W-:Y:S05]  /*00f0*/  BRA.U !UP0, `(.L_x_1) ;  /* 0x0000000108107547 */ /* 0x000fea000b800000 */
[----:B------:R-:W1:Y:S02]  /*0100*/  LDC.64 R2, c[0x0][0xc88] ;  /* 0x00032200ff027b82 */ /* 0x000e640000000a00 */
[----:B-1----:R1:W5:Y:S01]  /*0110*/  LDG.E R49, desc[UR46][R2.64] ;  /* 0x0000002e02317981 */ /* 0x002362000c1e1900 */
[----:B------:R-:W-:Y:S01]  /*0120*/  HFMA2 R88, -RZ, RZ, 0, 5.9604644775390625e-08 ;  /* 0x00000001ff587431 */ /* 0x000fe200000001ff */
[----:B------:R-:W-:Y:S05]  /*0130*/  BRA `(.L_x_0) ;  /* 0x00000000000c7947 */ /* 0x000fea0003800000 */
.L_x_1:
[----:B------:R-:W1:Y:S01]  /*0140*/  LDCU UR6, c[0x0][0xc80] ;  /* 0x00019000ff0677ac */ /* 0x000e620008000800 */
[----:B------:R-:W-:Y:S01]  /*0150*/  HFMA2 R88, -RZ, RZ, 0, 5.9604644775390625e-08 ;  /* 0x00000001ff587431 */ /* 0x000fe200000001ff */
[----:B-1----:R-:W-:-:S07]  /*0160*/  MOV R49, UR6 ;  /* 0x0000000600317c02 */ /* 0x002fce0008000f00 */
.L_x_0:
[----:B------:R-:W2:Y:S02]  /*0170*/  LDCU.64 UR6, c[0x0][0xcb0] ;  /* 0x00019600ff0677ac */ /* 0x000ea40008000a00 */
[----:B--2---:R-:W-:-:S04]  /*0180*/  UISETP.NE.U32.AND UP0, UPT, UR6, URZ, UPT ;  /* 0x000000ff0600728c */ /* 0x004fc8000bf05070 */
[----:B------:R-:W-:-:S09]  /*0190*/  UISETP.NE.AND.EX UP0, UPT, UR7, URZ, UPT, UP0 ;  /* 0x000000ff0700728c */ /* 0x000fd2000bf05300 */
[----:B------:R-:W-:Y:S05]  /*01a0*/  BRA.U UP0, `(.L_x_2) ;  /* 0x0000000100247547 */ /* 0x000fea000b800000 */
[----:B------:R-:W2:Y:S02]  /*01b0*/  LDCU.64 UR6, c[0x0][0xca8] ;  /* 0x00019500ff0677ac */ /* 0x000ea40008000a00 */
[----:B--2---:R-:W-:-:S04]  /*01c0*/  UISETP.NE.U32.AND UP0, UPT, UR6, URZ, UPT ;  /* 0x000000ff0600728c */ /* 0x004fc8000bf05070 */
[----:B------:R-:W-:-:S09]  /*01d0*/  UISETP.NE.AND.EX UP0, UPT, UR7, URZ, UPT, UP0 ;  /* 0x000000ff0700728c */ /* 0x000fd2000bf05300 */
[----:B------:R-:W-:Y:S05]  /*01e0*/  BRA.U !UP0, `(.L_x_3) ;  /* 0x00000001080c7547 */ /* 0x000fea000b800000 */
[----:B-1----:R-:W1:Y:S02]  /*01f0*/  LDC.64 R2, c[0x0][0xca8] ;  /* 0x00032a00ff027b82 */ /* 0x002e640000000a00 */
[----:B-1----:R2:W5:Y:S01]  /*0200*/  LDG.E R47, desc[UR46][R2.64] ;  /* 0x0000002e022f7981 */ /* 0x002562000c1e1900 */
[----:B------:R-:W-:Y:S05]  /*0210*/  BRA `(.L_x_2) ;  /* 0x0000000000087947 */ /* 0x000fea0003800000 */
.L_x_3:
[----:B------:R-:W2:Y:S02]  /*0220*/  LDCU UR6, c[0x0][0xca0] ;  /* 0x00019400ff0677ac */ /* 0x000ea40008000800 */
[----:B--2---:R-:W-:Y:S02]  /*0230*/  MOV R47, UR6 ;  /* 0x00000006002f7c02 */ /* 0x004fe40008000f00 */
.L_x_2:
[----:B------:R-:W-:Y:S01]  /*0240*/  IMAD.U32 R0, RZ, RZ, UR10 ;  /* 0x0000000aff007e24 */ /* 0x000fe2000f8e00ff */
[----:B------:R-:W-:Y:S04]  /*0250*/  BSSY.RECONVERGENT B0, `(.L_x_4) ;  /* 0x0000012000007945 */ /* 0x000fe80003800200 */
[C---:B------:R-:W-:Y:S02]  /*0260*/  ISETP.NE.OR P1, PT, R0.reuse, 0x1, !P5 ;  /* 0x000000010000780c */ /* 0x040fe40006f25670 */
[----:B------:R-:W-:-:S11]  /*0270*/  ISETP.NE.OR P0, PT, R0, 0x3, !P5 ;  /* 0x000000030000780c */ /* 0x000fd60006f05670 */
[----:B------:R-:W-:Y:S05]  /*0280*/  @P1 BRA `(.L_x_5) ;  /* 0x0000000000381947 */ /* 0x000fea0003800000 */
[----:B------:R-:W3:Y:S02]  /*0290*/  LDCU.64 UR6, c[0x0][0x348] ;  /* 0x00006900ff0677ac */ /* 0x000ee40008000a00 */
[----:B---3--:R-:W-:Y:S02]  /*02a0*/  UIADD3 UR14, UP3, UPT, UR6, 0x80, URZ ;  /* 0x00000080060e7890 */ /* 0x008fe4000ff7e0ff */
[----:B------:R-:W-:Y:S02]  /*02b0*/  UIADD3 UR12, UP2, UPT, UR6, 0x180, URZ ;  /* 0x00000180060c7890 */ /* 0x000fe4000ff5e0ff */
[----:B------:R-:W-:Y:S02]  /*02c0*/  UIADD3 UR8, UP1, UPT, UR6, 0x280, URZ ;  /* 0x0000028006087890 */ /* 0x000fe4000ff3e0ff */
[----:B------:R-:W-:Y:S02]  /*02d0*/  UIADD3 UR6, UP0, UPT, UR6, 0x380, URZ ;  /* 0x0000038006067890 */ /* 0x000fe4000ff1e0ff */
[----:B------:R-:W-:-:S02]  /*02e0*/  UIADD3.X UR15, UPT, UPT, URZ, UR7, URZ, UP3, !UPT ;  /* 0x00000007ff0f7290 */ /* 0x000fc40009ffe4ff */
[----:B------:R-:W-:Y:S02]  /*02f0*/  UIADD3.X UR13, UPT, UPT, URZ, UR7, URZ, UP2, !UPT ;  /* 0x00000007ff0d7290 */ /* 0x000fe400097fe4ff */
[----:B------:R-:W-:Y:S02]  /*0300*/  UIADD3.X UR9, UPT, UPT, URZ, UR7, URZ, UP1, !UPT ;  /* 0x00000007ff097290 */ /* 0x000fe40008ffe4ff */
[----:B------:R-:W-:-:S03]  /*0310*/  UIADD3.X UR7, UPT, UPT, URZ, UR7, URZ, UP0, !UPT ;  /* 0x00000007ff077290 */ /* 0x000fc600087fe4ff */
[----:B------:R3:W-:Y:S02]  /*0320*/  UTMACCTL.PF [UR14] ;  /* 0x000000000e0079b9 */ /* 0x0007e40008040000 */
[----:B------:R3:W-:Y:S02]  /*0330*/  UTMACCTL.PF [UR12] ;  /* 0x000000000c0079b9 */ /* 0x0007e40008040000 */
[----:B------:R3:W-:Y:S02]  /*0340*/  UTMACCTL.PF [UR8] ;  /* 0x00000000080079b9 */ /* 0x0007e40008040000 */
[----:B------:R3:W-:Y:S02]  /*0350*/  UTMACCTL.PF [UR6] ;  /* 0x00000000060079b9 */ /* 0x0007e40008040000 */
[----:B---3--:R-:W-:Y:S01]  /*0360*/  NOP ;  /* 0x0000000000007918 */ /* 0x008fe20000000000 */
.L_x_5:
[----:B------:R-:W-:Y:S05]  /*0370*/  BSYNC.RECONVERGENT B0 ;  /* 0x0000000000007941 */ /* 0x000fea0003800200 */
.L_x_4:
[----:B------:R-:W-:Y:S04]  /*0380*/  BSSY.RECONVERGENT B0, `(.L_x_6) ;  /* 0x000000a000007945 */ /* 0x000fe80003800200 */
[----:B------:R-:W-:Y:S05]  /*0390*/  @P0 BRA `(.L_x_7) ;  /* 0x0000000000200947 */ /* 0x000fea0003800000 */
[----:B------:R-:W3:Y:S02]  /*03a0*/  LDCU.64 UR6, c[0x0][0x348] ;  /* 0x00006900ff0677ac */ /* 0x000ee40008000a00 */
[----:B---3--:R-:W-:Y:S02]  /*03b0*/  UIADD3 UR8, UP1, UPT, UR6, 0x980, URZ ;  /* 0x0000098006087890 */ /* 0x008fe4000ff3e0ff */
[----:B------:R-:W-:Y:S02]  /*03c0*/  UIADD3 UR6, UP0, UPT, UR6, 0xa80, URZ ;  /* 0x00000a8006067890 */ /* 0x000fe4000ff1e0ff */
[----:B------:R-:W-:Y:S02]  /*03d0*/  UIADD3.X UR9, UPT, UPT, URZ, UR7, URZ, UP1, !UPT ;  /* 0x00000007ff097290 */ /* 0x000fe40008ffe4ff */
[----:B------:R-:W-:-:S07]  /*03e0*/  UIADD3.X UR7, UPT, UPT, URZ, UR7, URZ, UP0, !UPT ;  /* 0x00000007ff077290 */ /* 0x000fce00087fe4ff */
[----:B------:R3:W-:Y:S02]  /*03f0*/  UTMACCTL.PF [UR8] ;  /* 0x00000000080079b9 */ /* 0x0007e40008040000 */
[----:B------:R3:W-:Y:S02]  /*0400*/  UTMACCTL.PF [UR6] ;  /* 0x00000000060079b9 */ /* 0x0007e40008040000 */
[----:B---3--:R-:W-:Y:S01]  /*0410*/  NOP ;  /* 0x0000000000007918 */ /* 0x008fe20000000000 */
.L_x_7:
[----:B------:R-:W-:Y:S05]  /*0420*/  BSYNC.RECONVERGENT B0 ;  /* 0x0000000000007941 */ /* 0x000fea0003800200 */
.L_x_6:
[----:B------:R-:W3:Y:S01]  /*0430*/  LDCU.64 UR6, c[0x0][0xc88] ;  /* 0x00019100ff0677ac */ /* 0x000ee20008000a00 */
[----:B------:R-:W-:Y:S02]  /*0440*/  UISETP.EQ.U32.AND UP1, UPT, UR4, URZ, UPT ;  /* 0x000000ff0400728c */ /* 0x000fe4000bf22070 */
[----:B------:R-:W-:Y:S02]  /*0450*/  UPLOP3.LUT UP4, UPT, UPT, UPT, UPT, 0x80, 0x8 ;  /* 0x000000000008789c */ /* 0x000fe40003f8f070 */
[----:B---3--:R-:W-:-:S04]  /*0460*/  UISETP.NE.U32.AND UP0, UPT, UR6, URZ, UPT ;  /* 0x000000ff0600728c */ /* 0x008fc8000bf05070 */
[----:B------:R-:W-:-:S04]  /*0470*/  UISETP.NE.AND.EX UP0, UPT, UR7, URZ, UPT, UP0 ;  /* 0x000000ff0700728c */ /* 0x000fc8000bf05300 */
[----:B------:R-:W-:-:S04]  /*0480*/  UISETP.EQ.OR.EX UP2, UPT, UR5, URZ, !UP0, UP1 ;  /* 0x000000ff0500728c */ /* 0x000fc8000c742710 */
[----:B------:R-:W-:-:S05]  /*0490*/  UP2UR UR50, UPR, URZ, 0x4 ;  /* 0x00000004ff327883 */ /* 0x000fca0008000000 */
[----:B------:R-:W-:Y:S07]  /*04a0*/  BRA.U !UP2, `(.L_x_8) ;  /* 0x000000010a207547 */ /* 0x000fee000b800000 */
[----:B------:R-:W-:Y:S01]  /*04b0*/  UISETP.NE.U32.AND UP2, UPT, UR4, URZ, UPT ;  /* 0x000000ff0400728c */ /* 0x000fe2000bf45070 */
[----:B-----5:R-:W-:Y:S01]  /*04c0*/  FSETP.NEU.AND P0, PT, R49, RZ, PT ;  /* 0x000000ff3100720b */ /* 0x020fe20003f0d000 */
[----:B------:R-:W-:Y:S02]  /*04d0*/  USEL UR4, URZ, 0xffffffff, UP0 ;  /* 0xffffffffff047887 */ /* 0x000fe40008000000 */
[----:B------:R-:W-:-:S10]  /*04e0*/  UISETP.NE.AND.EX UP2, UPT, UR5, URZ, UPT, UP2 ;  /* 0x000000ff0500728c */ /* 0x000fd4000bf45320 */
[----:B------:R-:W-:Y:S01]  /*04f0*/  VOTEU.ANY UP1, P0 ;  /* 0x0000000000ff7886 */ /* 0x000fe20000020100 */
[----:B------:R-:W-:-:S04]  /*0500*/  @!UP2 USEL UR4, URZ, 0xffffffff, UP1 ;  /* 0xffffffffff04a887 */ /* 0x000fc80008800000 */
[----:B------:R-:W-:-:S04]  /*0510*/  ULOP3.LUT UR4, UR4, 0x1, URZ, 0xc0, !UPT ;  /* 0x0000000104047892 */ /* 0x000fc8000f8ec0ff */
[----:B------:R-:W-:-:S11]  /*0520*/  UISETP.NE.U32.AND UP4, UPT, UR4, 0x1, UPT ;  /* 0x000000010400788c */ /* 0x000fd6000bf85070 */
.L_x_8:
[----:B-12---:R-:W1:Y:S01]  /*0530*/  SHFL.IDX PT, R2, R92, RZ, 0x1f ;  /* 0x00001fff5c027589 */ /* 0x006e6200000e0000 */
[----:B------:R-:W-:-:S04]  /*0540*/  UISETP.NE.AND UP1, UPT, UR10, 0x2, UPT ;  /* 0x000000020a00788c */ /* 0x000fc8000bf25270 */
[----:B------:R-:W-:Y:S01]  /*0550*/  USEL UR13, URZ, 0x1, UP1 ;  /* 0x00000001ff0d7887 */ /* 0x000fe20008800000 */
[----:B-1----:R-:W-:-:S13]  /*0560*/  ISETP.NE.AND P0, PT, R2, RZ, PT ;  /* 0x000000ff0200720c */ /* 0x002fda0003f05270 */
[----:B------:R-:W-:Y:S05]  /*0570*/  @P0 BRA `(.L_x_9) ;  /* 0x0000000000500947 */ /* 0x000fea0003800000 */
[----:B------:R-:W1:Y:S01]  /*0580*/  S2UR UR5, SR_CgaCtaId ;  /* 0x00000000000579c3 */ /* 0x000e620000008800 */
[----:B------:R-:W-:Y:S01]  /*0590*/  UMOV UR6, 0x400 ;  /* 0x0000040000067882 */ /* 0x000fe20000000000 */
[----:B------:R-:W-:Y:S01]  /*05a0*/  UMOV UR4, 0x1 ;  /* 0x0000000100047882 */ /* 0x000fe20000000000 */
[----:B------:R-:W-:Y:S01]  /*05b0*/  ELECT P0, URZ, PT ;  /* 0x0000000000ff782f */ /* 0x000fe20003800000 */
[----:B-1----:R-:W-:Y:S02]  /*05c0*/  ULEA UR5, UR5, UR6, 0x18 ;  /* 0x0000000605057291 */ /* 0x002fe4000f8ec0ff */
[----:B------:R-:W-:-:S04]  /*05d0*/  UIADD3 UR6, UPT, UPT, -UR4, 0x100000, URZ ;  /* 0x0010000004067890 */ /* 0x000fc8000fffe1ff */
[----:B------:R-:W-:Y:S02]  /*05e0*/  USHF.L.U32 UR7, UR6, 0xb, URZ ;  /* 0x0000000b06077899 */ /* 0x000fe400080006ff */
[----:B------:R-:W-:Y:S01]  /*05f0*/  USHF.L.U32 UR6, UR6, 0x1, URZ ;  /* 0x0000000106067899 */ /* 0x000fe200080006ff */
[----:B------:R-:W1:Y:S11]  /*0600*/  FENCE.VIEW.ASYNC.S ;  /* 0x00000000000073c6 */ /* 0x000e760000000000 */
[----:B-1----:R1:W2:Y:S01]  /*0610*/  SYNCS.EXCH.64 URZ, [UR5], UR6 ;  /* 0x0000000605ff75b2 */ /* 0x0022a20008000100 */
[----:B------:R1:W3:Y:S01]  /*0620*/  SYNCS.EXCH.64 URZ, [UR5+0x28], UR6 ;  /* 0x0000280605ff75b2 */ /* 0x0002e20008000100 */
[----:B------:R1:W4:Y:S01]  /*0630*/  SYNCS.EXCH.64 URZ, [UR5+0x8], UR6 ;  /* 0x0000080605ff75b2 */ /* 0x0003220008000100 */
[----:B------:R1:W1:Y:S01]  /*0640*/  SYNCS.EXCH.64 URZ, [UR5+0x30], UR6 ;  /* 0x0000300605ff75b2 */ /* 0x0002620008000100 */
[----:B------:R1:W1:Y:S01]  /*0650*/  SYNCS.EXCH.64 URZ, [UR5+0x10], UR6 ;  /* 0x0000100605ff75b2 */ /* 0x0002620008000100 */
[----:B------:R1:W1:Y:S01]  /*0660*/  SYNCS.EXCH.64 URZ, [UR5+0x38], UR6 ;  /* 0x0000380605ff75b2 */ /* 0x0002620008000100 */
[----:B------:R1:W1:Y:S01]  /*0670*/  SYNCS.EXCH.64 URZ, [UR5+0x18], UR6 ;  /* 0x0000180605ff75b2 */ /* 0x0002620008000100 */
[----:B------:R1:W1:Y:S01]  /*0680*/  SYNCS.EXCH.64 URZ, [UR5+0x40], UR6 ;  /* 0x0000400605ff75b2 */ /* 0x0002620008000100 */
[----:B------:R1:W1:Y:S01]  /*0690*/  SYNCS.EXCH.64 URZ, [UR5+0x20], UR6 ;  /* 0x0000200605ff75b2 */ /* 0x0002620008000100 */
[----:B------:R1:W1:Y:S01]  /*06a0*/  SYNCS.EXCH.64 URZ, [UR5+0x48], UR6 ;  /* 0x0000480605ff75b2 */ /* 0x0002620008000100 */
[----:B------:R-:W-:Y:S01]  /*06b0*/  NOP ;  /* 0x0000000000007918 */ /* 0x000fe20000000000 */
.L_x_9:
[----:B------:R-:W2:Y:S01]  /*06c0*/  SHFL.IDX PT, R2, R92, RZ, 0x1f ;  /* 0x00001fff5c027589 */ /* 0x000ea200000e0000 */
[----:B------:R-:W-:Y:S01]  /*06d0*/  NOP ;  /* 0x0000000000007918 */ /* 0x000fe20000000000 */
[----:B--2---:R-:W-:-:S13]  /*06e0*/  ISETP.NE.AND P0, PT, R2, 0x1, PT ;  /* 0x000000010200780c */ /* 0x004fda0003f05270 */
[----:B------:R-:W-:Y:S05]  /*06f0*/  @P0 BRA `(.L_x_10) ;  /* 0x0000000000580947 */ /* 0x000fea0003800000 */
[----:B-1----:R-:W1:Y:S01]  /*0700*/  S2UR UR6, SR_CgaCtaId ;  /* 0x00000000000679c3 */ /* 0x002e620000008800 */
[----:B------:R-:W-:Y:S01]  /*0710*/  UMOV UR7, 0x400 ;  /* 0x0000040000077882 */ /* 0x000fe20000000000 */
[----:B------:R-:W-:Y:S01]  /*0720*/  UMOV UR5, 0x20 ;  /* 0x0000002000057882 */ /* 0x000fe20000000000 */
[----:B------:R-:W-:Y:S01]  /*0730*/  UMOV UR4, 0x80 ;  /* 0x0000008000047882 */ /* 0x000fe20000000000 */
[----:B------:R-:W-:-:S04]  /*0740*/  UIADD3 UR8, UPT, UPT, -UR5, 0x100000, URZ ;  /* 0x0010000005087890 */ /* 0x000fc8000fffe1ff */
[----:B------:R-:W-:Y:S02]  /*0750*/  USHF.L.U32 UR9, UR8, 0xb, URZ ;  /* 0x0000000b08097899 */ /* 0x000fe400080006ff */
[----:B------:R-:W-:Y:S02]  /*0760*/  USHF.L.U32 UR8, UR8, 0x1, URZ ;  /* 0x0000000108087899 */ /* 0x000fe400080006ff */
[----:B------:R-:W-:-:S04]  /*0770*/  UIADD3 UR4, UPT, UPT, -UR4, 0x100000, URZ ;  /* 0x0010000004047890 */ /* 0x000fc8000fffe1ff */
[----:B------:R-:W-:Y:S02]  /*0780*/  USHF.L.U32 UR5, UR4, 0xb, URZ ;  /* 0x0000000b04057899 */ /* 0x000fe400080006ff */
[----:B------:R-:W-:Y:S01]  /*0790*/  USHF.L.U32 UR4, UR4, 0x1, URZ ;  /* 0x0000000104047899 */ /* 0x000fe200080006ff */
[----:B------:R-:W-:Y:S01]  /*07a0*/  ELECT P0, URZ, PT ;  /* 0x0000000000ff782f */ /* 0x000fe20003800000 */
[----:B-1----:R-:W-:Y:S01]  /*07b0*/  ULEA UR6, UR6, UR7, 0x18 ;  /* 0x0000000706067291 */ /* 0x002fe2000f8ec0ff */
[----:B------:R-:W1:Y:S11]  /*07c0*/  FENCE.VIEW.ASYNC.S ;  /* 0x00000000000073c6 */ /* 0x000e760000000000 */
[----:B-1----:R2:W1:Y:S01]  /*07d0*/  SYNCS.EXCH.64 URZ, [UR6+0x50], UR8 ;  /* 0x0000500806ff75b2 */ /* 0x0024620008000100 */
[----:B------:R2:W1:Y:S01]  /*07e0*/  SYNCS.EXCH.64 URZ, [UR6+0x70], UR4 ;  /* 0x0000700406ff75b2 */ /* 0x0004620008000100 */
[----:B------:R2:W1:Y:S01]  /*07f0*/  SYNCS.EXCH.64 URZ, [UR6+0x58], UR8 ;  /* 0x0000580806ff75b2 */ /* 0x0004620008000100 */
[----:B------:R2:W1:Y:S01]  /*0800*/  SYNCS.EXCH.64 URZ, [UR6+0x78], UR4 ;  /* 0x0000780406ff75b2 */ /* 0x0004620008000100 */
[----:B------:R2:W1:Y:S01]  /*0810*/  SYNCS.EXCH.64 URZ, [UR6+0x60], UR8 ;  /* 0x0000600806ff75b2 */ /* 0x0004620008000100 */
[----:B------:R2:W1:Y:S01]  /*0820*/  SYNCS.EXCH.64 URZ, [UR6+0x80], UR4 ;  /* 0x0000800406ff75b2 */ /* 0x0004620008000100 */
[----:B------:R2:W1:Y:S01]  /*0830*/  SYNCS.EXCH.64 URZ, [UR6+0x68], UR8 ;  /* 0x0000680806ff75b2 */ /* 0x0004620008000100 */
[----:B------:R2:W1:Y:S02]  /*0840*/  SYNCS.EXCH.64 URZ, [UR6+0x88], UR4 ;  /* 0x0000880406ff75b2 */ /* 0x0004640008000100 */
[----:B--2---:R-:W-:Y:S01]  /*0850*/  NOP ;  /* 0x0000000000007918 */ /* 0x004fe20000000000 */
.L_x_10:
[----:B------:R-:W2:Y:S01]  /*0860*/  SHFL.IDX PT, R2, R92, RZ, 0x1f ;  /* 0x00001fff5c027589 */ /* 0x000ea200000e0000 */
[----:B------:R-:W-:Y:S01]  /*0870*/  NOP ;  /* 0x0000000000007918 */ /* 0x000fe20000000000 */
[----:B--2---:R-:W-:-:S13]  /*0880*/  ISETP.NE.AND P0, PT, R2, 0x3, PT ;  /* 0x000000030200780c */ /* 0x004fda0003f05270 */
[----:B------:R-:W-:Y:S05]  /*0890*/  @P0 BRA `(.L_x_11) ;  /* 0x0000000000300947 */ /* 0x000fea0003800000 */
[----:B-1----:R-:W1:Y:S01]  /*08a0*/  S2UR UR5, SR_CgaCtaId ;  /* 0x00000000000579c3 */ /* 0x002e620000008800 */
        /* <DEDUP_REMOVED lines=8> */
[----:B-1----:R2:W1:Y:S01]  /*0930*/  SYNCS.EXCH.64 URZ, [UR5+0x90], UR6 ;  /* 0x0000900605ff75b2 */ /* 0x0024620008000100 */
[----:B------:R2:W1:Y:S02]  /*0940*/  SYNCS.EXCH.64 URZ, [UR5+0x98], UR6 ;  /* 0x0000980605ff75b2 */ /* 0x0004640008000100 */
[----:B--2---:R-:W-:Y:S01]  /*0950*/  NOP ;  /* 0x0000000000007918 */ /* 0x004fe20000000000 */
.L_x_11:
[----:B------:R-:W2:Y:S01]  /*0960*/  SHFL.IDX PT, R2, R92, RZ, 0x1f ;  /* 0x00001fff5c027589 */ /* 0x000ea200000e0000 */
[----:B------:R-:W-:Y:S01]  /*0970*/  NOP ;  /* 0x0000000000007918 */ /* 0x000fe20000000000 */
[----:B--2---:R-:W-:-:S13]  /*0980*/  ISETP.NE.AND P0, PT, R2, 0x4, PT ;  /* 0x000000040200780c */ /* 0x004fda0003f05270 */
[----:B------:R-:W-:Y:S05]  /*0990*/  @P0 BRA `(.L_x_12) ;  /* 0x00000000004c0947 */ /* 0x000fea0003800000 */
[----:B-1----:R-:W1:Y:S01]  /*09a0*/  S2UR UR5, SR_CgaCtaId ;  /* 0x00000000000579c3 */ /* 0x002e620000008800 */
[----:B------:R-:W-:Y:S01]  /*09b0*/  UMOV UR7, 0x100 ;  /* 0x0000010000077882 */ /* 0x000fe20000000000 */
[----:B------:R-:W-:Y:S01]  /*09c0*/  UMOV UR6, 0x400 ;  /* 0x0000040000067882 */ /* 0x000fe20000000000 */
[----:B------:R-:W-:Y:S01]  /*09d0*/  USEL UR7, UR7, 0xe0, UP4 ;  /* 0x000000e007077887 */ /* 0x000fe2000a000000 */
[----:B------:R-:W-:Y:S01]  /*09e0*/  UMOV UR4, 0x1 ;  /* 0x0000000100047882 */ /* 0x000fe20000000000 */
[----:B------:R-:W-:Y:S01]  /*09f0*/  ELECT P0, URZ, PT ;  /* 0x0000000000ff782f */ /* 0x000fe20003800000 */
[----:B------:R-:W-:-:S04]  /*0a00*/  UIADD3 UR8, UPT, UPT, -UR4, 0x100000, URZ ;  /* 0x0010000004087890 */ /* 0x000fc8000fffe1ff */
[----:B------:R-:W-:Y:S02]  /*0a10*/  USHF.L.U32 UR9, UR8, 0xb, URZ ;  /* 0x0000000b08097899 */ /* 0x000fe400080006ff */
[----:B------:R-:W-:Y:S02]  /*0a20*/  USHF.L.U32 UR8, UR8, 0x1, URZ ;  /* 0x0000000108087899 */ /* 0x000fe400080006ff */
[----:B-1----:R-:W-:Y:S02]  /*0a30*/  ULEA UR5, UR5, UR6, 0x18 ;  /* 0x0000000605057291 */ /* 0x002fe4000f8ec0ff */
[----:B------:R-:W-:-:S04]  /*0a40*/  UIADD3 UR6, UPT, UPT, -UR7, 0x100000, URZ ;  /* 0x0010000007067890 */ /* 0x000fc8000fffe1ff */
[----:B------:R-:W-:Y:S02]  /*0a50*/  USHF.L.U32 UR7, UR6, 0xb, URZ ;  /* 0x0000000b06077899 */ /* 0x000fe400080006ff */
[----:B------:R-:W-:Y:S01]  /*0a60*/  USHF.L.U32 UR6, UR6, 0x1, URZ ;  /* 0x0000000106067899 */ /* 0x000fe200080006ff */
[----:B------:R-:W1:Y:S03]  /*0a70*/  FENCE.VIEW.ASYNC.S ;  /* 0x00000000000073c6 */ /* 0x000e660000000000 */
[----:B-1----:R2:W1:Y:S08]  /*0a80*/  SYNCS.EXCH.64 URZ, [UR5+0xa0], UR8 ;  /* 0x0000a00805ff75b2 */ /* 0x0024700008000100 */
[----:B------:R2:W1:Y:S01]  /*0a90*/  SYNCS.EXCH.64 URZ, [UR5+0xb0], UR6 ;  /* 0x0000b00605ff75b2 */ /* 0x0004620008000100 */
[----:B------:R2:W1:Y:S01]  /*0aa0*/  SYNCS.EXCH.64 URZ, [UR5+0xa8], UR8 ;  /* 0x0000a80805ff75b2 */ /* 0x0004620008000100 */
[----:B------:R2:W1:Y:S02]  /*0ab0*/  SYNCS.EXCH.64 URZ, [UR5+0xb8], UR6 ;  /* 0x0000b80605ff75b2 */ /* 0x0004640008000100 */
[----:B--2---:R-:W-:Y:S01]  /*0ac0*/  NOP ;  /* 0x0000000000007918 */ /* 0x004fe20000000000 */
.L_x_12:
        /* <DEDUP_REMOVED lines=20> */
[----:B------:R2:W1:Y:S02]  /*0c10*/  SYNCS.EXCH.64 URZ, [UR6+0xd8], UR4 ;  /* 0x0000d80406ff75b2 */ /* 0x0004640008000100 */
[----:B--2---:R-:W-:Y:S01]  /*0c20*/  NOP ;  /* 0x0000000000007918 */ /* 0x004fe20000000000 */
.L_x_13:
[----:B------:R-:W2:Y:S01]  /*0c30*/  SHFL.IDX PT, R2, R92, RZ, 0x1f ;  /* 0x00001fff5c027589 */ /* 0x000ea200000e0000 */
[----:B------:R-:W1:Y:S01]  /*0c40*/  S2UR UR27, SR_CTAID.X ;  /* 0x00000000001b79c3 */ /* 0x000e620000002500 */
[----:B------:R-:W-:-:S07]  /*0c50*/  NOP ;  /* 0x0000000000007918 */ /* 0x000fce0000000000 */
[----:B------:R-:W1:Y:S01]  /*0c60*/  S2UR UR11, SR_CTAID.Y ;  /* 0x00000000000b79c3 */ /* 0x000e620000002600 */
[----:B--2---:R-:W-:-:S13]  /*0c70*/  ISETP.NE.AND P0, PT, R2, 0x3, PT ;  /* 0x000000030200780c */ /* 0x004fda0003f05270 */
[----:B-1----:R-:W-:Y:S05]  /*0c80*/  @P0 BRA `(.L_x_14) ;  /* 0x0000000000380947 */ /* 0x002fea0003800000 */
        /* <DEDUP_REMOVED lines=9> */
[----:B-1----:R1:W2:Y:S01]  /*0d20*/  SYNCS.EXCH.64 URZ, [UR5+0xe0], UR6 ;  /* 0x0000e00605ff75b2 */ /* 0x0022a20008000100 */
[----:B------:R1:W1:Y:S01]  /*0d30*/  SYNCS.EXCH.64 URZ, [UR5+0xf0], UR6 ;  /* 0x0000f00605ff75b2 */ /* 0x0002620008000100 */
[----:B------:R1:W1:Y:S01]  /*0d40*/  SYNCS.EXCH.64 URZ, [UR5+0xe8], UR6 ;  /* 0x0000e80605ff75b2 */ /* 0x0002620008000100 */
[----:B------:R1:W1:Y:S01]  /*0d50*/  SYNCS.EXCH.64 URZ, [UR5+0xf8], UR6 ;  /* 0x0000f80605ff75b2 */ /* 0x0002620008000100 */
[----:B------:R-:W-:Y:S01]  /*0d60*/  NOP ;  /* 0x0000000000007918 */ /* 0x000fe20000000000 */
.L_x_14:
[----:B------:R-:W-:-:S05]  /*0d70*/  CS2R.32 R87, SR_CgaSize ;  /* 0x0000000000577805 */ /* 0x000fca0000008a00 */
[----:B------:R-:W-:-:S05]  /*0d80*/  IMAD R87, R87, -0xa0, RZ ;  /* 0xffffff6057577824 */ /* 0x000fca00078e02ff */
[----:B-1----:R-:W-:-:S14]  /*0d90*/  R2UR UR5, R87 ;  /* 0x00000000570572ca */ /* 0x002fdc00000e0000 */
[----:B------:R-:W1:Y:S01]  /*0da0*/  LDCU UR5, c[0x0][UR5+0x2b0] ;  /* 0x00005600050577ac */ /* 0x000e620008000800 */
[----:B------:R-:W-:Y:S02]  /*0db0*/  I2FP.F32.U32 R87, UR27 ;  /* 0x0000001b00577c45 */ /* 0x000fe40008201000 */
[----:B------:R-:W-:-:S05]  /*0dc0*/  CS2R.32 R3, SR_CgaSize ;  /* 0x0000000000037805 */ /* 0x000fca0000008a00 */
[----:B------:R-:W-:-:S06]  /*0dd0*/  IMAD R3, R3, -0xa0, RZ ;  /* 0xffffff6003037824 */ /* 0x000fcc00078e02ff */
[----:B------:R-:W3:Y:S01]  /*0de0*/  LDC R3, c[0x0][R3+0x2a0] ;  /* 0x0000a80003037b82 */ /* 0x000ee20000000800 */
[----:B------:R-:W-:Y:S02]  /*0df0*/  I2FP.F32.U32 R86, UR11 ;  /* 0x0000000b00567c45 */ /* 0x000fe40008201000 */
[----:B------:R-:W-:-:S05]  /*0e00*/  CS2R.32 R2, SR_CgaSize ;  /* 0x0000000000027805 */ /* 0x000fca0000008a00 */
[----:B------:R-:W-:-:S05]  /*0e10*/  IMAD R2, R2, -0xa0, RZ ;  /* 0xffffff6002027824 */ /* 0x000fca00078e02ff */
[----:B------:R-:W-:-:S14]  /*0e20*/  R2UR UR4, R2 ;  /* 0x00000000020472ca */ /* 0x000fdc00000e0000 */
[----:B------:R-:W4:Y:S01]  /*0e30*/  LDCU UR4, c[0x0][UR4+0x2b4] ;  /* 0x00005680040477ac */ /* 0x000f220008000800 */
[----:B------:R-:W-:Y:S01]  /*0e40*/  NOP ;  /* 0x0000000000007918 */ /* 0x000fe20000000000 */
[----:B------:R-:W2:Y:S01]  /*0e50*/  LDCU UR15, c[0x0][0xf24] ;  /* 0x0001e480ff0f77ac */ /* 0x000ea20008000800 */
[----:B------:R-:W-:-:S05]  /*0e60*/  CS2R.32 R2, SR_CgaSize ;  /* 0x0000000000027805 */ /* 0x000fca0000008a00 */
[----:B------:R-:W-:-:S06]  /*0e70*/  IMAD R2, R2, -0xa0, RZ ;  /* 0xffffff6002027824 */ /* 0x000fcc00078e02ff */
[----:B------:R-:W3:Y:S01]  /*0e80*/  LDC R2, c[0x0][R2+0x2a4] ;  /* 0x0000a90002027b82 */ /* 0x000ee20000000800 */
[----:B-1----:R-:W-:-:S07]  /*0e90*/  FMUL R87, R87, UR5 ;  /* 0x0000000557577c20 */ /* 0x002fce0008400000 */
[----:B------:R-:W1:Y:S01]  /*0ea0*/  S2UR UR44, SR_CTAID.Z ;  /* 0x00000000002c79c3 */ /* 0x000e620000002700 */
[----:B----4-:R-:W-:Y:S01]  /*0eb0*/  FMUL R86, R86, UR4 ;  /* 0x0000000456567c20 */ /* 0x010fe20008400000 */
[----:B------:R-:W4:Y:S01]  /*0ec0*/  F2I.U32.TRUNC.NTZ R87, R87 ;  /* 0x0000005700577305 */ /* 0x000f22000020f000 */
[----:B--2---:R-:W-:-:S07]  /*0ed0*/  UISETP.GE.AND UP1, UPT, UR15, 0x1, UPT ;  /* 0x000000010f00788c */ /* 0x004fce000bf26270 */
[----:B------:R-:W2:Y:S01]  /*0ee0*/  F2I.U32.TRUNC.NTZ R86, R86 ;  /* 0x0000005600567305 */ /* 0x000ea2000020f000 */
[----:B----4-:R-:W-:-:S05]  /*0ef0*/  IADD3 R87, PT, PT, -R87, RZ, RZ ;  /* 0x000000ff57577210 */ /* 0x010fca0007ffe1ff */
[----:B---3--:R-:W-:Y:S01]  /*0f00*/  IMAD R87, R3, R87, UR27 ;  /* 0x0000001b03577e24 */ /* 0x008fe2000f8e0257 */
[----:B--2---:R-:W-:-:S05]  /*0f10*/  IADD3 R86, PT, PT, -R86, RZ, RZ ;  /* 0x000000ff56567210 */ /* 0x004fca0007ffe1ff */
[----:B------:R-:W-:Y:S01]  /*0f20*/  IMAD R86, R2, R86, UR11 ;  /* 0x0000000b02567e24 */ /* 0x000fe2000f8e0256 */
[----:B------:R-:W-:Y:S06]  /*0f30*/  BAR.SYNC.DEFER_BLOCKING 0x0 ;  /* 0x0000000000007b1d */ /* 0x000fec0000010000 */
[----:B-1----:R-:W-:Y:S05]  /*0f40*/  BRA.U !UP1, `(.L_x_15) ;  /* 0x0000000109b87547 */ /* 0x002fea000b800000 */
[----:B------:R-:W1:Y:S01]  /*0f50*/  LDCU.128 UR4, c[0x0][0xf10] ;  /* 0x0001e200ff0477ac */ /* 0x000e620008000c00 */
[----:B------:R-:W2:Y:S01]  /*0f60*/  LDCU UR17, c[0x0][0x370] ;  /* 0x00006e00ff1177ac */ /* 0x000ea20008000800 */
[----:B------:R-:W3:Y:S01]  /*0f70*/  LDCU UR16, c[0x0][0x374] ;  /* 0x00006e80ff1077ac */ /* 0x000ee20008000800 */
[----:B------:R-:W4:Y:S01]  /*0f80*/  LDCU UR14, c[0x0][0xf0c] ;  /* 0x0001e180ff0e77ac */ /* 0x000f220008000800 */
[----:B------:R-:W2:Y:S01]  /*0f90*/  LDCU UR12, c[0x0][0xf20] ;  /* 0x0001e400ff0c77ac */ /* 0x000ea20008000800 */
[----:B------:R-:W2:Y:S01]  /*0fa0*/  LDCU.64 UR8, c[0x0][0xf28] ;  /* 0x0001e500ff0877ac */ /* 0x000ea20008000a00 */
[----:B-1----:R-:W-:Y:S02]  /*0fb0*/  UISETP.NE.AND UP2, UPT, UR6, 0x1, UPT ;  /* 0x000000010600788c */ /* 0x002fe4000bf45270 */
[----:B---3--:R-:W-:Y:S02]  /*0fc0*/  UIMAD.WIDE.U32 UR20, UR16, UR7, URZ ;  /* 0x00000007101472a5 */ /* 0x008fe4000f8e00ff */
[----:B------:R-:W-:-:S02]  /*0fd0*/  UISETP.NE.AND UP1, UPT, UR15, 0x1, UPT ;  /* 0x000000010f00788c */ /* 0x000fc4000bf25270 */
[----:B----4-:R-:W-:Y:S02]  /*0fe0*/  UISETP.NE.AND UP3, UPT, UR14, 0x1, UPT ;  /* 0x000000010e00788c */ /* 0x010fe4000bf65270 */
[----:B------:R-:W-:Y:S02]  /*0ff0*/  UIMAD.WIDE.U32 UR22, UR11, UR7, URZ ;  /* 0x000000070b1672a5 */ /* 0x000fe4000f8e00ff */
[----:B--2---:R-:W-:Y:S01]  /*1000*/  UIMAD.WIDE.U32 UR18, UR17, UR4, URZ ;  /* 0x00000004111272a5 */ /* 0x004fe2000f8e00ff */
[----:B------:R-:W-:Y:S01]  /*1010*/  UMOV UR7, UR21 ;  /* 0x0000001500077c82 */ /* 0x000fe20008000000 */
[----:B------:R-:W-:Y:S02]  /*1020*/  UIMAD.WIDE.U32 UR20, UR27, UR4, URZ ;  /* 0x000000041b1472a5 */ /* 0x000fe4000f8e00ff */
[----:B------:R-:W-:-:S03]  /*1030*/  @UP2 USHF.R.U32.HI UR16, URZ, UR12, UR7 ;  /* 0x0000000cff102299 */ /* 0x000fc60008011607 */
[----:B------:R-:W-:Y:S02]  /*1040*/  @UP3 USHF.R.U32.HI UR17, URZ, UR5, UR19 ;  /* 0x00000005ff113299 */ /* 0x000fe40008011613 */
[----:B------:R-:W-:Y:S02]  /*1050*/  UIMAD.WIDE.U32 UR18, UR16, UR8, URZ ;  /* 0x00000008101272a5 */ /* 0x000fe4000f8e00ff */
[----:B------:R-:W-:Y:S02]  /*1060*/  USHF.R.U32.HI UR23, URZ, UR12, UR23 ;  /* 0x0000000cff177299 */ /* 0x000fe40008011617 */
[----:B------:R-:W-:Y:S02]  /*1070*/  UIMAD.WIDE.U32 UR24, UR17, UR8, URZ ;  /* 0x00000008111872a5 */ /* 0x000fe4000f8e00ff */
[----:B------:R-:W-:Y:S02]  /*1080*/  @UP1 USHF.R.U32.HI UR16, URZ, UR9, UR19 ;  /* 0x00000009ff101299 */ /* 0x000fe40008011613 */
[----:B------:R-:W-:-:S02]  /*1090*/  USHF.R.U32.HI UR21, URZ, UR5, UR21 ;  /* 0x00000005ff157299 */ /* 0x000fc40008011615 */
[----:B------:R-:W-:Y:S02]  /*10a0*/  USEL UR23, UR11, UR23, !UP2 ;  /* 0x000000170b177287 */ /* 0x000fe4000d000000 */
[----:B------:R-:W-:Y:S02]  /*10b0*/  @UP1 USHF.R.U32.HI UR17, URZ, UR9, UR25 ;  /* 0x00000009ff111299 */ /* 0x000fe40008011619 */
[----:B------:R-:W-:Y:S02]  /*10c0*/  UIMAD UR16, UR16, UR15, URZ ;  /* 0x0000000f101072a4 */ /* 0x000fe4000f8e02ff */
[----:B------:R-:W-:Y:S02]  /*10d0*/  USEL UR21, UR27, UR21, !UP3 ;  /* 0x000000151b157287 */ /* 0x000fe4000d800000 */
[----:B------:R-:W-:Y:S02]  /*10e0*/  UIMAD UR4, UR17, UR15, URZ ;  /* 0x0000000f110472a4 */ /* 0x000fe4000f8e02ff */
[----:B------:R-:W-:-:S02]  /*10f0*/  UISETP.GE.AND UP2, UPT, UR23, UR16, UPT ;  /* 0x000000101700728c */ /* 0x000fc4000bf46270 */
[----:B------:R-:W-:Y:S02]  /*1100*/  UIMAD.WIDE.U32 UR18, UR23, UR8, URZ ;  /* 0x00000008171272a5 */ /* 0x000fe4000f8e00ff */
[----:B------:R-:W-:Y:S02]  /*1110*/  UISETP.GE.OR UP2, UPT, UR21, UR4, UP2 ;  /* 0x000000041500728c */ /* 0x000fe40009746670 */
[----:B------:R-:W-:Y:S02]  /*1120*/  USHF.R.U32.HI UR5, URZ, UR9, UR19 ;  /* 0x00000009ff057299 */ /* 0x000fe40008011613 */
[----:B------:R-:W-:Y:S02]  /*1130*/  UIMAD.WIDE.U32 UR24, UR21, UR8, URZ ;  /* 0x00000008151872a5 */ /* 0x000fe4000f8e00ff */
[----:B------:R-:W-:Y:S02]  /*1140*/  USEL UR5, UR23, UR5, !UP1 ;  /* 0x0000000517057287 */ /* 0x000fe4000c800000 */
[----:B------:R-:W-:-:S02]  /*1150*/  UIADD3 UR4, UPT, UPT, -UR23, URZ, URZ ;  /* 0x000000ff17047290 */ /* 0x000fc4000fffe1ff */
[----:B------:R-:W-:Y:S02]  /*1160*/  UIADD3 UR7, UPT, UPT, -UR5, URZ, URZ ;  /* 0x000000ff05077290 */ /* 0x000fe4000fffe1ff */
[----:B------:R-:W-:Y:S02]  /*1170*/  @!UP2 USHF.R.U32.HI UR9, URZ, UR9, UR25 ;  /* 0x00000009ff09a299 */ /* 0x000fe40008011619 */
[----:B------:R-:W-:Y:S02]  /*1180*/  UIMAD UR7, UR15, UR7, UR23 ;  /* 0x000000070f0772a4 */ /* 0x000fe4000f8e0217 */
[----:B------:R-:W-:Y:S02]  /*1190*/  @!UP2 USEL UR9, UR21, UR9, !UP1 ;  /* 0x000000091509a287 */ /* 0x000fe4000c800000 */
[----:B------:R-:W-:Y:S02]  /*11a0*/  UIADD3 UR8, UPT, UPT, -UR21, URZ, URZ ;  /* 0x000000ff15087290 */ /* 0x000fe4000fffe1ff */
[----:B------:R-:W-:-:S02]  /*11b0*/  @!UP2 UIMAD UR7, UR7, UR17, UR9 ;  /* 0x000000110707a2a4 */ /* 0x000fc4000f8e0209 */
[----:B------:R-:W-:Y:S02]  /*11c0*/  @!UP2 UIADD3 UR5, UPT, UPT, UR5, -UR9, URZ ;  /* 0x800000090505a290 */ /* 0x000fe4000fffe0ff */
[----:B------:R-:W-:Y:S02]  /*11d0*/  UIMAD UR4, UR6, UR4, UR11 ;  /* 0x00000004060472a4 */ /* 0x000fe4000f8e020b */
[----:B------:R-:W-:Y:S02]  /*11e0*/  @!UP2 UIMAD UR23, UR5, UR15, UR21 ;  /* 0x0000000f0517a2a4 */ /* 0x000fe4000f8e0215 */
[----:B------:R-:W-:Y:S01]  /*11f0*/  UIMAD UR8, UR14, UR8, UR27 ;  /* 0x000000080e0872a4 */ /* 0x000fe2000f8e021b */
[----:B------:R-:W-:Y:S01]  /*1200*/  @!UP2 UMOV UR21, UR7 ;  /* 0x000000070015ac82 */ /* 0x000fe20008000000 */
[----:B------:R-:W-:Y:S02]  /*1210*/  UIMAD UR11, UR23, UR6, UR4 ;  /* 0x00000006170b72a4 */ /* 0x000fe4000f8e0204 */
[----:B------:R-:W-:-:S12]  /*1220*/  UIMAD UR27, UR21, UR14, UR8 ;  /* 0x0000000e151b72a4 */ /* 0x000fd8000f8e0208 */
.L_x_15:
[----:B------:R-:W1:Y:S01]  /*1230*/  LDCU UR4, c[0x0][0xf30] ;  /* 0x0001e600ff0477ac */ /* 0x000e620008000800 */
[----:B------:R-:W2:Y:S08]  /*1240*/  S2UR UR45, SR_CgaCtaId ;  /* 0x00000000002d79c3 */ /* 0x000eb00000008800 */
[----:B------:R-:W3:Y:S01]  /*1250*/  LDC R40, c[0x0][0xf24] ;  /* 0x0003c900ff287b82 */ /* 0x000ee20000000800 */
[----:B-1----:R-:W-:-:S09]  /*1260*/  UISETP.NE.AND UP1, UPT, UR4, 0x1, UPT ;  /* 0x000000010400788c */ /* 0x002fd2000bf25270 */
[----:B--2---:R-:W-:Y:S05]  /*1270*/  BRA.U UP1, `(.L_x_16) ;  /* 0x0000000101407547 */ /* 0x004fea000b800000 */
[----:B------:R-:W1:Y:S01]  /*1280*/  LDCU.128 UR4, c[0x0][0xf10] ;  /* 0x0001e200ff0477ac */ /* 0x000e620008000c00 */
[----:B------:R-:W2:Y:S01]  /*1290*/  LDCU UR9, c[0x0][0xf0c] ;  /* 0x0001e180ff0977ac */ /* 0x000ea20008000800 */
[----:B------:R-:W4:Y:S01]  /*12a0*/  LDCU UR8, c[0x0][0xf20] ;  /* 0x0001e400ff0877ac */ /* 0x000f220008000800 */
[----:B-1----:R-:W-:Y:S02]  /*12b0*/  UIMAD.WIDE.U32 UR16, UR27, UR4, URZ ;  /* 0x000000041b1072a5 */ /* 0x002fe4000f8e00ff */
[----:B------:R-:W-:Y:S02]  /*12c0*/  UIMAD.WIDE.U32 UR14, UR11, UR7, URZ ;  /* 0x000000070b0e72a5 */ /* 0x000fe4000f8e00ff */
[----:B--2---:R-:W-:Y:S02]  /*12d0*/  UISETP.NE.AND UP2, UPT, UR9, 0x1, UPT ;  /* 0x000000010900788c */ /* 0x004fe4000bf45270 */
[----:B------:R-:W-:Y:S01]  /*12e0*/  UISETP.NE.AND UP1, UPT, UR6, 0x1, UPT ;  /* 0x000000010600788c */ /* 0x000fe2000bf25270 */
[----:B------:R-:W-:Y:S01]  /*12f0*/  UMOV UR7, UR17 ;  /* 0x0000001100077c82 */ /* 0x000fe20008000000 */
[----:B----4-:R-:W-:-:S02]  /*1300*/  USHF.R.U32.HI UR8, URZ, UR8, UR15 ;  /* 0x00000008ff087299 */ /* 0x010fc4000801160f */
[----:B------:R-:W-:Y:S02]  /*1310*/  USHF.R.U32.HI UR5, URZ, UR5, UR7 ;  /* 0x00000005ff057299 */ /* 0x000fe40008011607 */
[----:B------:R-:W-:Y:S02]  /*1320*/  USEL UR8, UR11, UR8, !UP1 ;  /* 0x000000080b087287 */ /* 0x000fe4000c800000 */
[----:B------:R-:W-:-:S04]  /*1330*/  USEL UR5, UR27, UR5, !UP2 ;  /* 0x000000051b057287 */ /* 0x000fc8000d000000 */
[----:B------:R-:W-:Y:S02]  /*1340*/  UIADD3 UR4, UPT, UPT, UR5, -UR8, URZ ;  /* 0x8000000805047290 */ /* 0x000fe4000fffe0ff */
[----:B------:R-:W-:Y:S02]  /*1350*/  UIADD3 UR5, UPT, UPT, -UR5, UR8, URZ ;  /* 0x0000000805057290 */ /* 0x000fe4000fffe1ff */
[----:B------:R-:W-:Y:S02]  /*1360*/  UIMAD UR11, UR4, UR6, UR11 ;  /* 0x00000006040b72a4 */ /* 0x000fe4000f8e020b */
[----:B------:R-:W-:-:S12]  /*1370*/  UIMAD UR27, UR5, UR9, UR27 ;  /* 0x00000009051b72a4 */ /* 0x000fd8000f8e021b */
.L_x_16:
[----:B------:R-:W-:Y:S01]  /*1380*/  BAR.SYNC.DEFER_BLOCKING 0x0 ;  /* 0x0000000000007b1d */ /* 0x000fe20000010000 */
[----:B------:R-:W-:Y:S01]  /*1390*/  UISETP.NE.AND UP1, UPT, UR10, 0x2, UPT ;  /* 0x000000020a00788c */ /* 0x000fe2000bf25270 */
[----:B------:R-:W-:Y:S02]  /*13a0*/  ISETP.NE.OR P5, PT, R0, 0x2, !P5 ;  /* 0x000000020000780c */ /* 0x000fe40006fa5670 */
[----:B------:R-:W-:-:S06]  /*13b0*/  LOP3.LUT R2, R101, 0x1f, RZ, 0xc0, !PT ;  /* 0x0000001f65027812 */ /* 0x000fcc00078ec0ff */
[----:B------:R-:W-:Y:S05]  /*13c0*/  BRA.U UP1, `(.L_x_17) ;  /* 0x00000015011c7547 */ /* 0x000fea000b800000 */
[----:B------:R-:W1:Y:S01]  /*13d0*/  LDCU UR14, c[0x0][0x38c] ;  /* 0x00007180ff0e77ac */ /* 0x000e620008000800 */
[----:B------:R-:W2:Y:S01]  /*13e0*/  LDC R8, c[0x0][0x370] ;  /* 0x0000dc00ff087b82 */ /* 0x000ea20000000800 */
[----:B------:R-:W-:Y:S01]  /*13f0*/  PLOP3.LUT P1, PT, PT, PT, UP4, 0x80, 0x8 ;  /* 0x000000000008781c */ /* 0x000fe20003f2f048 */
[----:B------:R-:W-:Y:S01]  /*1400*/  IMAD.MOV.U32 R15, RZ, RZ, 0x1 ;  /* 0x00000001ff0f7424 */ /* 0x000fe200078e00ff */
[----:B------:R-:W-:Y:S01]  /*1410*/  ISETP.EQ.OR P4, PT, R2, RZ, P5 ;  /* 0x000000ff0200720c */ /* 0x000fe20002f82670 */
[----:B------:R-:W-:Y:S01]  /*1420*/  IMAD.MOV.U32 R14, RZ, RZ, RZ ;  /* 0x000000ffff0e7224 */ /* 0x000fe200078e00ff */
[----:B------:R-:W-:Y:S02]  /*1430*/  PLOP3.LUT P1, PT, P1, PT, PT, 0x8, 0x80 ;  /* 0x000000000080781c */ /* 0x000fe40000f2e170 */
[----:B------:R-:W-:Y:S01]  /*1440*/  CS2R R12, SRZ ;  /* 0x00000000000c7805 */ /* 0x000fe2000001ff00 */
[----:B------:R-:W-:Y:S01]  /*1450*/  IMAD.MOV.U32 R11, RZ, RZ, 0x1 ;  /* 0x00000001ff0b7424 */ /* 0x000fe200078e00ff */
[----:B------:R-:W4:Y:S01]  /*1460*/  LDC R0, c[0x0][0x374] ;  /* 0x0000dd00ff007b82 */ /* 0x000f220000000800 */
[----:B------:R-:W2:Y:S01]  /*1470*/  LDCU.64 UR30, c[0x0][0x348] ;  /* 0x00006900ff1e77ac */ /* 0x000ea20008000a00 */
[----:B------:R-:W-:Y:S01]  /*1480*/  UMOV UR6, URZ ;  /* 0x000000ff00067c82 */ /* 0x000fe20008000000 */
[----:B-1----:R-:W-:-:S04]  /*1490*/  UIADD3 UR5, UPT, UPT, UR14, 0x7f, URZ ;  /* 0x0000007f0e057890 */ /* 0x002fc8000fffe0ff */
[----:B------:R-:W-:-:S04]  /*14a0*/  USHF.R.S32.HI UR4, URZ, 0x1f, UR5 ;  /* 0x0000001fff047899 */ /* 0x000fc80008011405 */
[----:B------:R-:W-:-:S04]  /*14b0*/  ULEA.HI UR4, UR4, UR5, URZ, 0x7 ;  /* 0x0000000504047291 */ /* 0x000fc8000f8f38ff */
[----:B------:R-:W-:Y:S02]  /*14c0*/  USHF.R.S32.HI UR22, URZ, 0x7, UR4 ;  /* 0x00000007ff167899 */ /* 0x000fe40008011404 */
[----:B------:R-:W-:Y:S02]  /*14d0*/  UIADD3 UR4, UPT, UPT, UR14, -0x1, URZ ;  /* 0xffffffff0e047890 */ /* 0x000fe4000fffe0ff */
[----:B------:R-:W-:Y:S02]  /*14e0*/  UISETP.LT.U32.AND UP0, UPT, UR22, 0x5, UPT ;  /* 0x000000051600788c */ /* 0x000fe4000bf01070 */
[----:B------:R-:W-:Y:S02]  /*14f0*/  UISETP.GE.U32.AND UP1, UPT, UR4, -0xff, UPT ;  /* 0xffffff010400788c */ /* 0x000fe4000bf26070 */
[----:B------:R-:W-:Y:S02]  /*1500*/  USEL UR15, UR22, 0x5, UP0 ;  /* 0x00000005160f7887 */ /* 0x000fe40008000000 */
[----:B------:R-:W-:-:S02]  /*1510*/  UIADD3 UR14, UPT, UPT, UR14, 0xfe, URZ ;  /* 0x000000fe0e0e7890 */ /* 0x000fc4000fffe0ff */
[----:B------:R-:W-:Y:S02]  /*1520*/  UIADD3 UR5, UPT, UPT, UR15, -0x1, URZ ;  /* 0xffffffff0f057890 */ /* 0x000fe4000fffe0ff */
[----:B------:R-:W-:-:S03]  /*1530*/  UIADD3 UR7, UPT, UPT, UR22, -UR15, URZ ;  /* 0x8000000f16077290 */ /* 0x000fc6000fffe0ff */
[----:B------:R-:W-:-:S04]  /*1540*/  @UP1 UIADD3 UR5, UPT, UPT, UR15, URZ, URZ ;  /* 0x000000ff0f051290 */ /* 0x000fc8000fffe0ff */
[----:B--2---:R-:W-:-:S12]  /*1550*/  UIADD3 UR5, UPT, UPT, UR5, 0x1, URZ ;  /* 0x0000000105057890 */ /* 0x004fd8000fffe0ff */
.L_x_39:
[----:B------:R-:W-:Y:S01]  /*1560*/  UISETP.NE.AND UP0, UPT, UR45, URZ, UPT ;  /* 0x000000ff2d00728c */ /* 0x000fe2000bf05270 */
[----:B------:R-:W1:Y:S08]  /*1570*/  S2UR UR45, SR_CgaCtaId ;  /* 0x00000000002d79c3 */ /* 0x000e700000008800 */
[----:B------:R-:W-:Y:S05]  /*1580*/  BRA.U UP0, `(.L_x_18) ;  /* 0x0000000100347547 */ /* 0x000fea000b800000 */
[----:B------:R-:W2:Y:S01]  /*1590*/  S2R R2, SR_CgaCtaId ;  /* 0x0000000000027919 */ /* 0x000ea20000008800 */
[----:B------:R-:W-:-:S04]  /*15a0*/  MOV R3, 0x400 ;  /* 0x0000040000037802 */ /* 0x000fc80000000f00 */
[----:B--2---:R-:W-:Y:S02]  /*15b0*/  LEA R2, R2, R3, 0x18 ;  /* 0x0000000302027211 */ /* 0x004fe400078ec0ff */
[----:B------:R-:W-:-:S03]  /*15c0*/  SHF.L.U32 R3, R11, 0x1f, RZ ;  /* 0x0000001f0b037819 */ /* 0x000fc600000006ff */
[----:B------:R-:W-:-:S04]  /*15d0*/  IMAD R2, R12, 0x8, R2 ;  /* 0x000000080c027824 */ /* 0x000fc800078e0202 */
[----:B------:R-:W2:Y:S02]  /*15e0*/  SYNCS.PHASECHK.TRANS64.TRYWAIT P0, [R2+URZ+0xf0], R3 ;  /* 0x0000f003020075a7 */ /* 0x000ea400080011ff */
[----:B--2---:R-:W-:Y:S05]  /*15f0*/  @!P0 BRA `(.L_x_19) ;  /* 0x0000007800d48947 */ /* 0x004fea0003800000 */
.L_x_134:
[----:B------:R-:W-:Y:S01]  /*1600*/  VIADD R12, R12, 0x1 ;  /* 0x000000010c0c7836 */ /* 0x000fe20000000000 */
[----:B------:R2:W-:Y:S04]  /*1610*/  SYNCS.ARRIVE.TRANS64.A1T0 RZ, [R2+URZ+0xe0], RZ ;  /* 0x0000e0ff02ff79a7 */ /* 0x0005e800081000ff */
[----:B------:R-:W-:-:S04]  /*1620*/  ISETP.NE.AND P0, PT, R12, 0x2, PT ;  /* 0x000000020c00780c */ /* 0x000fc80003f05270 */
[----:B------:R-:W-:Y:S02]  /*1630*/  SEL R12, R12, RZ, P0 ;  /* 0x000000ff0c0c7207 */ /* 0x000fe40000000000 */
[----:B--2---:R-:W-:-:S04]  /*1640*/  SEL R2, RZ, 0x1, P0 ;  /* 0x00000001ff027807 */ /* 0x004fc80000000000 */
[----:B------:R-:W-:-:S07]  /*1650*/  LOP3.LUT R11, R11, R2, RZ, 0x3c, !PT ;  /* 0x000000020b0b7212 */ /* 0x000fce00078e3cff */
.L_x_18:
[----:B------:R-:W-:Y:S01]  /*1660*/  UMOV UR4, 0x400 ;  /* 0x0000040000047882 */ /* 0x000fe20000000000 */
[----:B------:R-:W-:Y:S01]  /*1670*/  SHF.L.U32 R2, R15, 0x1f, RZ ;  /* 0x0000001f0f027819 */ /* 0x000fe200000006ff */
[----:B-1----:R-:W-:Y:S02]  /*1680*/  ULEA UR4, UR45, UR4, 0x18 ;  /* 0x000000042d047291 */ /* 0x002fe4000f8ec0ff */
[----:B------:R-:W-:Y:S02]  /*1690*/  UISETP.GE.U32.AND UP0, UPT, UR14, 0xff, UPT ;  /* 0x000000ff0e00788c */ /* 0x000fe4000bf06070 */
[----:B------:R-:W-:Y:S02]  /*16a0*/  ULEA UR8, UR6, UR4, 0x3 ;  /* 0x0000000406087291 */ /* 0x000fe4000f8e18ff */
[----:B------:R-:W-:Y:S02]  /*16b0*/  USHF.L.U32 UR43, UR27, 0x7, URZ ;  /* 0x000000071b2b7899 */ /* 0x000fe400080006ff */
[----:B------:R-:W-:Y:S01]  /*16c0*/  USHF.L.U32 UR35, UR11, 0x7, URZ ;  /* 0x000000070b237899 */ /* 0x000fe200080006ff */
[----:B------:R-:W-:-:S04]  /*16d0*/  UMOV UR20, URZ ;  /* 0x000000ff00147c82 */ /* 0x000fc80008000000 */
[----:B------:R1:W2:Y:S01]  /*16e0*/  SYNCS.PHASECHK.TRANS64.TRYWAIT P2, [UR8+0x28], R2 ;  /* 0x00002802ff0075a7 */ /* 0x0002a20008041108 */
[----:B------:R-:W-:Y:S06]  /*16f0*/  BRA.U !UP0, `(.L_x_20) ;  /* 0x0000000108f87547 */ /* 0x000fec000b800000 */
[----:B------:R-:W-:Y:S01]  /*1700*/  UMOV UR16, UR6 ;  /* 0x0000000600107c82 */ /* 0x000fe20008000000 */
[----:B------:R-:W-:-:S05]  /*1710*/  UMOV UR28, URZ ;  /* 0x000000ff001c7c82 */ /* 0x000fca0008000000 */
.L_x_27:
[----:B------:R-:W-:Y:S01]  /*1720*/  ULEA UR41, UR16, UR4, 0x3 ;  /* 0x0000000410297291 */ /* 0x000fe2000f8e18ff */
[----:B--2---:R-:W-:Y:S01]  /*1730*/  @!P5 MOV R3, 0x8400 ;  /* 0x000084000003d802 */ /* 0x004fe20000000f00 */
[----:B--2---:R-:W-:Y:S10]  /*1740*/  @P2 BRA `(.L_x_21) ;  /* 0x00000000000c2947 */ /* 0x004ff40003800000 */
[----:B------:R-:W-:-:S04]  /*1750*/  SHF.L.U32 R4, R15, 0x1f, RZ ;  /* 0x0000001f0f047819 */ /* 0x000fc800000006ff */
[----:B------:R-:W2:Y:S02]  /*1760*/  SYNCS.PHASECHK.TRANS64.TRYWAIT P0, [UR41+0x28], R4 ;  /* 0x00002804ff0075a7 */ /* 0x000ea40008001129 */
[----:B--2---:R-:W-:Y:S05]  /*1770*/  @!P0 BRA `(.L_x_22) ;  /* 0x0000007800888947 */ /* 0x004fea0003800000 */
.L_x_21:
[----:B------:R2:W-:Y:S01]  /*1780*/  @!P5 SYNCS.ARRIVE.TRANS64 RZ, [UR41], R3 ;  /* 0x00000003ffffd9a7 */ /* 0x0005e20008000029 */
[----:B------:R-:W-:Y:S04]  /*1790*/  BSSY.RECONVERGENT B0, `(.L_x_23) ;  /* 0x0000003000007945 */ /* 0x000fe80003800200 */
[----:B------:R-:W-:Y:S05]  /*17a0*/  @P4 BRA `(.L_x_24) ;  /* 0x0000000000044947 */ /* 0x000fea0003800000 */
[----:B------:R-:W-:Y:S05]  /*17b0*/  BPT.TRAP 0x1 ;  /* 0x000000040000795c */ /* 0x000fea0000300000 */
.L_x_24:
[----:B------:R-:W-:Y:S05]  /*17c0*/  BSYNC.RECONVERGENT B0 ;  /* 0x0000000000007941 */ /* 0x000fea0003800200 */
.L_x_23:
[----:B------:R-:W-:Y:S01]  /*17d0*/  UIADD3 UR6, UPT, UPT, UR16, 0x1, URZ ;  /* 0x0000000110067890 */ /* 0x000fe2000fffe0ff */
[----:B------:R-:W-:Y:S01]  /*17e0*/  BSSY.RECONVERGENT B0, `(.L_x_25) ;  /* 0x000002a000007945 */ /* 0x000fe20003800200 */
[----:B------:R-:W-:Y:S02]  /*17f0*/  ELECT P0, URZ, PT ;  /* 0x0000000000ff782f */ /* 0x000fe40003800000 */
[----:B------:R-:W-:-:S04]  /*1800*/  UISETP.NE.AND UP0, UPT, UR6, 0x5, UPT ;  /* 0x000000050600788c */ /* 0x000fc8000bf05270 */
[----:B------:R-:W-:Y:S02]  /*1810*/  USEL UR9, URZ, 0x1, UP0 ;  /* 0x00000001ff097887 */ /* 0x000fe40008000000 */
[----:B------:R-:W-:-:S04]  /*1820*/  USEL UR6, UR6, URZ, UP0 ;  /* 0x000000ff06067287 */ /* 0x000fc80008000000 */
[----:B------:R-:W-:Y:S01]  /*1830*/  ULEA UR8, UR6, UR4, 0x3 ;  /* 0x0000000406087291 */ /* 0x000fe2000f8e18ff */
[----:B------:R-:W-:-:S04]  /*1840*/  LOP3.LUT R15, R15, UR9, RZ, 0x3c, !PT ;  /* 0x000000090f0f7c12 */ /* 0x000fc8000f8e3cff */
[----:B-1----:R-:W-:-:S04]  /*1850*/  SHF.L.U32 R2, R15, 0x1f, RZ ;  /* 0x0000001f0f027819 */ /* 0x002fc800000006ff */
[----:B------:R1:W1:Y:S01]  /*1860*/  SYNCS.PHASECHK.TRANS64.TRYWAIT P2, [UR8+0x28], R2 ;  /* 0x00002802ff0075a7 */ /* 0x0002620008041108 */
[----:B------:R-:W-:Y:S05]  /*1870*/  @!P0 BRA `(.L_x_26) ;  /* 0x0000000000808947 */ /* 0x000fea0003800000 */
[----:B------:R-:W-:Y:S02]  /*1880*/  ULEA UR32, UR16, UR4, 0xe ;  /* 0x0000000410207291 */ /* 0x000fe4000f8e70ff */
[----:B------:R-:W-:Y:S02]  /*1890*/  UIADD3 UR48, UP3, UPT, UR30, 0x80, URZ ;  /* 0x000000801e307890 */ /* 0x000fe4000ff7e0ff */
[----:B------:R-:W-:Y:S02]  /*18a0*/  UIADD3 UR46, UP2, UPT, UR30, 0x180, URZ ;  /* 0x000001801e2e7890 */ /* 0x000fe4000ff5e0ff */
[----:B------:R-:W-:Y:S02]  /*18b0*/  ULEA UR8, UR16, UR4, 0x9 ;  /* 0x0000000410087291 */ /* 0x000fe4000f8e48ff */
[----:B------:R-:W-:Y:S02]  /*18c0*/  UIADD3 UR38, UP1, UPT, UR30, 0x280, URZ ;  /* 0x000002801e267890 */ /* 0x000fe4000ff3e0ff */
[----:B------:R-:W-:-:S02]  /*18d0*/  UIADD3 UR20, UP0, UPT, UR30, 0x380, URZ ;  /* 0x000003801e147890 */ /* 0x000fc4000ff1e0ff */
[----:B------:R-:W-:Y:S02]  /*18e0*/  USHF.L.U32 UR42, UR28, 0x7, URZ ;  /* 0x000000071c2a7899 */ /* 0x000fe400080006ff */
[----:B------:R-:W-:Y:S02]  /*18f0*/  UIADD3.X UR49, UPT, UPT, URZ, UR31, URZ, UP3, !UPT ;  /* 0x0000001fff317290 */ /* 0x000fe40009ffe4ff */
[----:B------:R-:W-:Y:S02]  /*1900*/  UIADD3 UR40, UPT, UPT, UR32, 0x8400, URZ ;  /* 0x0000840020287890 */ /* 0x000fe4000fffe0ff */
[----:B------:R-:W-:Y:S02]  /*1910*/  UIADD3.X UR47, UPT, UPT, URZ, UR31, URZ, UP2, !UPT ;  /* 0x0000001fff2f7290 */ /* 0x000fe400097fe4ff */
[----:B------:R-:W-:Y:S02]  /*1920*/  UIADD3 UR32, UPT, UPT, UR32, 0x1c400, URZ ;  /* 0x0001c40020207890 */ /* 0x000fe4000fffe0ff */
[----:B------:R-:W-:-:S02]  /*1930*/  UIADD3.X UR39, UPT, UPT, URZ, UR31, URZ, UP1, !UPT ;  /* 0x0000001fff277290 */ /* 0x000fc40008ffe4ff */
[----:B------:R-:W-:Y:S02]  /*1940*/  UIADD3 UR24, UPT, UPT, UR8, 0x30400, URZ ;  /* 0x0003040008187890 */ /* 0x000fe4000fffe0ff */
[----:B------:R-:W-:Y:S02]  /*1950*/  UIADD3.X UR21, UPT, UPT, URZ, UR31, URZ, UP0, !UPT ;  /* 0x0000001fff157290 */ /* 0x000fe400087fe4ff */
[----:B------:R-:W-:Y:S01]  /*1960*/  UIADD3 UR8, UPT, UPT, UR8, 0x30e00, URZ ;  /* 0x00030e0008087890 */ /* 0x000fe2000fffe0ff */
[----:B------:R-:W-:Y:S01]  /*1970*/  UMOV UR18, 0x0 ;  /* 0x0000000000127882 */ /* 0x000fe20000000000 */
[----:B------:R-:W-:Y:S01]  /*1980*/  UMOV UR19, 0x10000000 ;  /* 0x1000000000137882 */ /* 0x000fe20000000000 */
[----:B------:R-:W-:Y:S01]  /*1990*/  UMOV UR33, UR41 ;  /* 0x0000002900217c82 */ /* 0x000fe20008000000 */
[----:B------:R-:W-:Y:S01]  /*19a0*/  UMOV UR36, UR44 ;  /* 0x0000002c00247c82 */ /* 0x000fe20008000000 */
[----:B------:R-:W-:Y:S01]  /*19b0*/  UMOV UR26, URZ ;  /* 0x000000ff001a7c82 */ /* 0x000fe20008000000 */
[----:B------:R-:W-:Y:S01]  /*19c0*/  UMOV UR34, UR42 ;  /* 0x0000002a00227c82 */ /* 0x000fe20008000000 */
[----:B------:R-:W-:Y:S01]  /*19d0*/  UMOV UR25, UR41 ;  /* 0x0000002900197c82 */ /* 0x000fe20008000000 */
[----:B------:R-:W-:Y:S01]  /*19e0*/  UMOV UR29, UR44 ;  /* 0x0000002c001d7c82 */ /* 0x000fe20008000000 */
[----:B------:R1:W-:Y:S01]  /*19f0*/  UTMALDG.3D [UR40], [UR48], desc[UR18] ;  /* 0x00001228300075b4 */ /* 0x0003e20008011000 */
[----:B------:R-:W-:Y:S01]  /*1a00*/  UMOV UR9, UR41 ;  /* 0x0000002900097c82 */ /* 0x000fe20008000000 */
[----:B------:R-:W-:Y:S01]  /*1a10*/  UMOV UR12, UR28 ;  /* 0x0000001c000c7c82 */ /* 0x000fe20008000000 */
[----:B------:R-:W-:Y:S01]  /*1a20*/  UMOV UR13, UR44 ;  /* 0x0000002c000d7c82 */ /* 0x000fe20008000000 */
[----:B------:R-:W-:Y:S01]  /*1a30*/  UMOV UR10, UR26 ;  /* 0x0000001a000a7c82 */ /* 0x000fe20008000000 */
[----:B------:R1:W-:Y:S01]  /*1a40*/  UTMALDG.3D [UR32], [UR46], desc[UR18] ;  /* 0x000012202e0075b4 */ /* 0x0003e20008011000 */
[----:B------:R1:W-:Y:S01]  /*1a50*/  UTMALDG.4D [UR24], [UR38], desc[UR18] ;  /* 0x00001218260075b4 */ /* 0x0003e20008019000 */
[----:B------:R1:W-:Y:S01]  /*1a60*/  UTMALDG.4D [UR8], [UR20], desc[UR18] ;  /* 0x00001208140075b4 */ /* 0x0003e20008019000 */
[----:B------:R-:W-:Y:S01]  /*1a70*/  NOP ;  /* 0x0000000000007918 */ /* 0x000fe20000000000 */
.L_x_26:
[----:B-1----:R-:W-:Y:S05]  /*1a80*/  BSYNC.RECONVERGENT B0 ;  /* 0x0000000000007941 */ /* 0x002fea0003800200 */
.L_x_25:
[----:B------:R-:W-:Y:S01]  /*1a90*/  UIADD3 UR28, UPT, UPT, UR28, 0x1, URZ ;  /* 0x000000011c1c7890 */ /* 0x000fe2000fffe0ff */
[----:B------:R-:W-:Y:S01]  /*1aa0*/  UMOV UR16, UR6 ;  /* 0x0000000600107c82 */ /* 0x000fe20008000000 */
[----:B------:R-:W-:Y:S02]  /*1ab0*/  UMOV UR20, UR5 ;  /* 0x0000000500147c82 */ /* 0x000fe40008000000 */
[----:B------:R-:W-:-:S09]  /*1ac0*/  UISETP.NE.AND UP0, UPT, UR28, UR5, UPT ;  /* 0x000000051c00728c */ /* 0x000fd2000bf05270 */
[----:B------:R-:W-:Y:S05]  /*1ad0*/  BRA.U UP0, `(.L_x_27) ;  /* 0xfffffffd00107547 */ /* 0x000fea000b83ffff */
.L_x_20:
[----:B------:R-:W-:Y:S01]  /*1ae0*/  ULEA UR8, UR6, UR4, 0x3 ;  /* 0x0000000406087291 */ /* 0x000fe2000f8e18ff */
[----:B-1----:R-:W-:Y:S01]  /*1af0*/  SHF.L.U32 R2, R15, 0x1f, RZ ;  /* 0x0000001f0f027819 */ /* 0x002fe200000006ff */
[----:B------:R-:W-:Y:S01]  /*1b00*/  @!P1 SYNCS.ARRIVE.TRANS64.A1T0 RZ, [UR4+0x98], RZ ;  /* 0x000098ffffff99a7 */ /* 0x000fe20008100004 */
[----:B------:R-:W-:-:S06]  /*1b10*/  UISETP.GT.AND UP0, UPT, UR22, UR15, UPT ;  /* 0x0000000f1600728c */ /* 0x000fcc000bf04270 */
[----:B------:R1:W1:Y:S03]  /*1b20*/  SYNCS.PHASECHK.TRANS64.TRYWAIT P1, [UR8+0x28], R2 ;  /* 0x00002802ff0075a7 */ /* 0x0002660008021108 */
[----:B------:R-:W-:Y:S05]  /*1b30*/  BRA.U !UP0, `(.L_x_28) ;  /* 0x0000000108f87547 */ /* 0x000fea000b800000 */
[----:B------:R-:W-:Y:S01]  /*1b40*/  UIADD3 UR23, UPT, UPT, UR7, UR20, URZ ;  /* 0x0000001407177290 */ /* 0x000fe2000fffe0ff */
[----:B------:R-:W-:-:S11]  /*1b50*/  UMOV UR24, UR6 ;  /* 0x0000000600187c82 */ /* 0x000fd60008000000 */
.L_x_35:
[----:B------:R-:W-:Y:S01]  /*1b60*/  ULEA UR41, UR24, UR4, 0x3 ;  /* 0x0000000418297291 */ /* 0x000fe2000f8e18ff */
[----:B--2---:R-:W-:Y:S01]  /*1b70*/  @!P5 MOV R3, 0x8400 ;  /* 0x000084000003d802 */ /* 0x004fe20000000f00 */
[----:B-1----:R-:W-:Y:S10]  /*1b80*/  @P1 BRA `(.L_x_29) ;  /* 0x00000000000c1947 */ /* 0x002ff40003800000 */
[----:B------:R-:W-:-:S04]  /*1b90*/  SHF.L.U32 R4, R15, 0x1f, RZ ;  /* 0x0000001f0f047819 */ /* 0x000fc800000006ff */
[----:B------:R-:W1:Y:S02]  /*1ba0*/  SYNCS.PHASECHK.TRANS64.TRYWAIT P0, [UR41+0x28], R4 ;  /* 0x00002804ff0075a7 */ /* 0x000e640008001129 */
[----:B-1----:R-:W-:Y:S05]  /*1bb0*/  @!P0 BRA `(.L_x_30) ;  /* 0x0000007400908947 */ /* 0x002fea0003800000 */
.L_x_29:
[----:B------:R2:W-:Y:S01]  /*1bc0*/  @!P5 SYNCS.ARRIVE.TRANS64 RZ, [UR41], R3 ;  /* 0x00000003ffffd9a7 */ /* 0x0005e20008000029 */
[----:B------:R-:W-:Y:S04]  /*1bd0*/  BSSY.RECONVERGENT B0, `(.L_x_31) ;  /* 0x0000003000007945 */ /* 0x000fe80003800200 */
[----:B------:R-:W-:Y:S05]  /*1be0*/  @P4 BRA `(.L_x_32) ;  /* 0x0000000000044947 */ /* 0x000fea0003800000 */
[----:B------:R-:W-:Y:S05]  /*1bf0*/  BPT.TRAP 0x1 ;  /* 0x000000040000795c */ /* 0x000fea0000300000 */
.L_x_32:
[----:B------:R-:W-:Y:S05]  /*1c00*/  BSYNC.RECONVERGENT B0 ;  /* 0x0000000000007941 */ /* 0x000fea0003800200 */
.L_x_31:
        /* <DEDUP_REMOVED lines=24> */
[----:B------:R-:W-:Y:S02]  /*1d90*/  UIADD3 UR8, UPT, UPT, UR8, 0x30e00, URZ ;  /* 0x00030e0008087890 */ /* 0x000fe4000fffe0ff */
[----:B------:R-:W-:Y:S01]  /*1da0*/  UIADD3.X UR39, UPT, UPT, URZ, UR31, URZ, UP0, !UPT ;  /* 0x0000001fff277290 */ /* 0x000fe200087fe4ff */
        /* <DEDUP_REMOVED lines=18> */
.L_x_34:
[----:B-1----:R-:W-:Y:S05]  /*1ed0*/  BSYNC.RECONVERGENT B0 ;  /* 0x0000000000007941 */ /* 0x002fea0003800200 */
.L_x_33:
[----:B------:R-:W-:Y:S01]  /*1ee0*/  UIADD3 UR20, UPT, UPT, UR20, 0x1, URZ ;  /* 0x0000000114147890 */ /* 0x000fe2000fffe0ff */
[----:B------:R-:W-:-:S03]  /*1ef0*/  UMOV UR24, UR6 ;  /* 0x0000000600187c82 */ /* 0x000fc60008000000 */
[----:B------:R-:W-:-:S09]  /*1f00*/  UISETP.NE.AND UP0, UPT, UR20, UR23, UPT ;  /* 0x000000171400728c */ /* 0x000fd2000bf05270 */
[----:B------:R-:W-:Y:S05]  /*1f10*/  BRA.U UP0, `(.L_x_35) ;  /* 0xfffffffd00107547 */ /* 0x000fea000b83ffff */
.L_x_28:
[C---:B-1----:R-:W-:Y:S01]  /*1f20*/  LEA R2, R14.reuse, UR4, 0x3 ;  /* 0x000000040e027c11 */ /* 0x042fe2000f8e18ff */
[----:B------:R-:W-:Y:S01]  /*1f30*/  NOP ;  /* 0x0000000000007918 */ /* 0x000fe20000000000 */
[----:B--2---:R-:W-:Y:S02]  /*1f40*/  SHF.L.U32 R3, R13, 0x1f, RZ ;  /* 0x0000001f0d037819 */ /* 0x004fe400000006ff */
[----:B------:R-:W-:Y:S02]  /*1f50*/  LEA R4, R14, UR4, 0x4 ;  /* 0x000000040e047c11 */ /* 0x000fe4000f8e20ff */
[----:B------:R-:W1:Y:S02]  /*1f60*/  SYNCS.PHASECHK.TRANS64.TRYWAIT P0, [R2+URZ+0xa0], R3 ;  /* 0x0000a003020075a7 */ /* 0x000e6400080011ff */
[----:B-1----:R-:W-:Y:S05]  /*1f70*/  @!P0 BRA `(.L_x_36) ;  /* 0x0000007000b88947 */ /* 0x002fea0003800000 */
.L_x_137:
[----:B------:R-:W2:Y:S01]  /*1f80*/  LDS.128 R4, [R4+0x110] ;  /* 0x0001100004047984 */ /* 0x000ea20000000c00 */
[----:B---3--:R-:W-:Y:S01]  /*1f90*/  ISETP.GE.AND P0, PT, R40, 0x1, PT ;  /* 0x000000012800780c */ /* 0x008fe20003f06270 */
[----:B-1----:R-:W-:Y:S01]  /*1fa0*/  VIADD R2, R2, 0xb0 ;  /* 0x000000b002027836 */ /* 0x002fe20000000000 */
[----:B------:R-:W-:Y:S01]  /*1fb0*/  @!PT LDS RZ, [RZ] ;  /* 0x00000000fffff984 */ /* 0x000fe20000000800 */
[----:B------:R-:W-:Y:S01]  /*1fc0*/  @!PT LDS RZ, [RZ] ;  /* 0x00000000fffff984 */ /* 0x000fe20000000800 */
[----:B------:R-:W-:Y:S01]  /*1fd0*/  @!PT LDS RZ, [RZ] ;  /* 0x00000000fffff984 */ /* 0x000fe20000000800 */
[----:B------:R-:W-:Y:S01]  /*1fe0*/  @!PT LDS RZ, [RZ] ;  /* 0x00000000fffff984 */ /* 0x000fe20000000800 */
[----:B------:R1:W-:Y:S06]  /*1ff0*/  MEMBAR.ALL.CTA ;  /* 0x0000000000007992 */ /* 0x0003ec0000008000 */
[----:B-1----:R-:W1:Y:S01]  /*2000*/  FENCE.VIEW.ASYNC.S ;  /* 0x00000000000073c6 */ /* 0x002e620000000000 */
[----:B------:R-:W-:-:S04]  /*2010*/  PRMT R2, RZ, 0x654, R2 ;  /* 0x00000654ff027816 */ /* 0x000fc80000000002 */
[----:B-1----:R1:W-:Y:S01]  /*2020*/  SYNCS.ARRIVE.TRANS64.RED.A1T0 RZ, [R2+URZ], RZ ;  /* 0x000000ff02ff79a7 */ /* 0x0023e200081004ff */
[----:B--2---:R-:W-:-:S13]  /*2030*/  LOP3.LUT P2, RZ, R6, 0x1, RZ, 0xc0, !PT ;  /* 0x0000000106ff7812 */ /* 0x004fda000784c0ff */
[----:B------:R-:W-:Y:S01]  /*2040*/  @P2 SHF.R.U32.HI R3, RZ, 0x10, R5 ;  /* 0x00000010ff032819 */ /* 0x000fe20000011605 */
[----:B------:R-:W-:Y:S01]  /*2050*/  VOTEU.ANY UP0, P2 ;  /* 0x0000000000ff7886 */ /* 0x000fe20001000100 */
[----:B------:R-:W-:Y:S02]  /*2060*/  @P2 MOV R10, R4 ;  /* 0x00000004000a2202 */ /* 0x000fe40000000f00 */
[----:B------:R-:W-:Y:S02]  /*2070*/  @P2 R2UR.BROADCAST UR8, R3 ;  /* 0x00000000030822ca */ /* 0x000fe400008e0000 */
[----:B------:R-:W-:-:S11]  /*2080*/  @P2 LOP3.LUT R9, R5, 0xffff, RZ, 0xc0, !PT ;  /* 0x0000ffff05092812 */ /* 0x000fd600078ec0ff */
[----:B------:R-:W-:Y:S01]  /*2090*/  @UP0 UMOV UR44, UR8 ;  /* 0x00000008002c0c82 */ /* 0x000fe20008000000 */
[----:B-1----:R-:W-:Y:S05]  /*20a0*/  @!P0 BRA `(.L_x_37) ;  /* 0x0000000000b88947 */ /* 0x002fea0003800000 */
[----:B------:R-:W4:Y:S01]  /*20b0*/  LDC.64 R4, c[0x0][0xf18] ;  /* 0x0003c600ff047b82 */ /* 0x000f220000000a00 */
[----:B------:R-:W-:-:S07]  /*20c0*/  ISETP.NE.AND P3, PT, R40, 0x1, PT ;  /* 0x000000012800780c */ /* 0x000fce0003f65270 */
[----:B------:R-:W1:Y:S08]  /*20d0*/  LDC.64 R6, c[0x0][0xf10] ;  /* 0x0003c400ff067b82 */ /* 0x000e700000000a00 */
[----:B------:R-:W2:Y:S08]  /*20e0*/  LDC R16, c[0x0][0xf20] ;  /* 0x0003c800ff107b82 */ /* 0x000eb00000000800 */
[----:B------:R-:W3:Y:S01]  /*20f0*/  LDC R17, c[0x0][0xf0c] ;  /* 0x0003c300ff117b82 */ /* 0x000ee20000000800 */
[----:B----4-:R-:W-:Y:S01]  /*2100*/  IMAD.HI.U32 R19, R0, R5, RZ ;  /* 0x0000000500137227 */ /* 0x010fe200078e00ff */
[----:B------:R-:W-:-:S03]  /*2110*/  ISETP.NE.AND P0, PT, R4, 0x1, PT ;  /* 0x000000010400780c */ /* 0x000fc60003f05270 */
[----:B------:R-:W-:-:S03]  /*2120*/  IMAD.HI.U32 R5, R9, R5, RZ ;  /* 0x0000000509057227 */ /* 0x000fc600078e00ff */
[----:B------:R-:W4:Y:S01]  /*2130*/  LDC.64 R2, c[0x0][0xf28] ;  /* 0x0003ca00ff027b82 */ /* 0x000f220000000a00 */
[----:B-1----:R-:W-:-:S04]  /*2140*/  IMAD.HI.U32 R20, R8, R6, RZ ;  /* 0x0000000608147227 */ /* 0x002fc800078e00ff */
[----:B------:R-:W-:Y:S01]  /*2150*/  IMAD.HI.U32 R21, R10, R6, RZ ;  /* 0x000000060a157227 */ /* 0x000fe200078e00ff */
[----:B------:R-:W-:Y:S02]  /*2160*/  SHF.R.U32.HI R20, RZ, R7, R20 ;  /* 0x00000007ff147219 */ /* 0x000fe40000011614 */
[-C--:B--2---:R-:W-:Y:S02]  /*2170*/  SHF.R.U32.HI R19, RZ, R16.reuse, R19 ;  /* 0x00000010ff137219 */ /* 0x084fe40000011613 */
[----:B------:R-:W-:Y:S02]  /*2180*/  SHF.R.U32.HI R5, RZ, R16, R5 ;  /* 0x00000010ff057219 */ /* 0x000fe40000011605 */
[----:B------:R-:W-:Y:S02]  /*2190*/  SEL R19, R0, R19, !P0 ;  /* 0x0000001300137207 */ /* 0x000fe40004000000 */
[----:B------:R-:W-:Y:S02]  /*21a0*/  SHF.R.U32.HI R21, RZ, R7, R21 ;  /* 0x00000007ff157219 */ /* 0x000fe40000011615 */
[----:B---3--:R-:W-:-:S02]  /*21b0*/  ISETP.NE.AND P1, PT, R17, 0x1, PT ;  /* 0x000000011100780c */ /* 0x008fc40003f25270 */
[----:B------:R-:W-:Y:S02]  /*21c0*/  SEL R5, R9, R5, !P0 ;  /* 0x0000000509057207 */ /* 0x000fe40004000000 */
[----:B------:R-:W-:Y:S02]  /*21d0*/  SEL R20, R8, R20, !P1 ;  /* 0x0000001408147207 */ /* 0x000fe40004800000 */
[----:B------:R-:W-:Y:S01]  /*21e0*/  SEL R21, R10, R21, !P1 ;  /* 0x000000150a157207 */ /* 0x000fe20004800000 */
[----:B----4-:R-:W-:-:S04]  /*21f0*/  IMAD.HI.U32 R18, R19, R2, RZ ;  /* 0x0000000213127227 */ /* 0x010fc800078e00ff */
[----:B------:R-:W-:Y:S01]  /*2200*/  IMAD.HI.U32 R6, R20, R2, RZ ;  /* 0x0000000214067227 */ /* 0x000fe200078e00ff */
[----:B------:R-:W-:-:S04]  /*2210*/  @P3 SHF.R.U32.HI R19, RZ, R3, R18 ;  /* 0x00000003ff133219 */ /* 0x000fc80000011612 */
[----:B------:R-:W-:Y:S01]  /*2220*/  @P3 SHF.R.U32.HI R20, RZ, R3, R6 ;  /* 0x00000003ff143219 */ /* 0x000fe20000011606 */
[----:B------:R-:W-:-:S04]  /*2230*/  IMAD R19, R40, R19, RZ ;  /* 0x0000001328137224 */ /* 0x000fc800078e02ff */
[----:B------:R-:W-:Y:S01]  /*2240*/  IMAD R6, R40, R20, RZ ;  /* 0x0000001428067224 */ /* 0x000fe200078e02ff */
[----:B------:R-:W-:-:S04]  /*2250*/  ISETP.GE.AND P0, PT, R5, R19, PT ;  /* 0x000000130500720c */ /* 0x000fc80003f06270 */
[----:B------:R-:W-:Y:S01]  /*2260*/  ISETP.GE.OR P0, PT, R21, R6, P0 ;  /* 0x000000061500720c */ /* 0x000fe20000706670 */
[----:B------:R-:W-:-:S05]  /*2270*/  IMAD.HI.U32 R6, R5, R2, RZ ;  /* 0x0000000205067227 */ /* 0x000fca00078e00ff */
[----:B------:R-:W-:-:S04]  /*2280*/  SHF.R.U32.HI R6, RZ, R3, R6 ;  /* 0x00000003ff067219 */ /* 0x000fc80000011606 */
[----:B------:R-:W-:-:S03]  /*2290*/  SEL R6, R5, R6, !P3 ;  /* 0x0000000605067207 */ /* 0x000fc60005800000 */
[----:B------:R-:W-:-:S04]  /*22a0*/  @!P0 IMAD.HI.U32 R7, R21, R2, RZ ;  /* 0x0000000215078227 */ /* 0x000fc800078e00ff */
[----:B------:R-:W-:Y:S01]  /*22b0*/  IMAD.MOV R2, RZ, RZ, -R6 ;  /* 0x000000ffff027224 */ /* 0x000fe200078e0a06 */
[----:B------:R-:W-:Y:S02]  /*22c0*/  @!P0 SHF.R.U32.HI R3, RZ, R3, R7 ;  /* 0x00000003ff038219 */ /* 0x000fe40000011607 */
[----:B------:R-:W-:Y:S01]  /*22d0*/  IADD3 R7, PT, PT, -R5, RZ, RZ ;  /* 0x000000ff05077210 */ /* 0x000fe20007ffe1ff */
[----:B------:R-:W-:Y:S01]  /*22e0*/  IMAD R2, R40, R2, R5 ;  /* 0x0000000228027224 */ /* 0x000fe200078e0205 */
[----:B------:R-:W-:-:S03]  /*22f0*/  @!P0 SEL R3, R21, R3, !P3 ;  /* 0x0000000315038207 */ /* 0x000fc60005800000 */
[----:B------:R-:W-:Y:S02]  /*2300*/  IMAD R7, R4, R7, R9 ;  /* 0x0000000704077224 */ /* 0x000fe400078e0209 */
[--C-:B------:R-:W-:Y:S02]  /*2310*/  @!P0 IMAD.IADD R6, R6, 0x1, -R3.reuse ;  /* 0x0000000106068824 */ /* 0x100fe400078e0a03 */
[----:B------:R-:W-:Y:S01]  /*2320*/  @!P0 IMAD R3, R2, R20, R3 ;  /* 0x0000001402038224 */ /* 0x000fe200078e0203 */
[----:B------:R-:W-:Y:S01]  /*2330*/  IADD3 R2, PT, PT, -R21, RZ, RZ ;  /* 0x000000ff15027210 */ /* 0x000fe20007ffe1ff */
[----:B------:R-:W-:Y:S02]  /*2340*/  @!P0 IMAD R5, R40, R6, R21 ;  /* 0x0000000628058224 */ /* 0x000fe400078e0215 */
[----:B------:R-:W-:Y:S02]  /*2350*/  @!P0 IMAD.MOV.U32 R21, RZ, RZ, R3 ;  /* 0x000000ffff158224 */ /* 0x000fe400078e0003 */
[----:B------:R-:W-:-:S02]  /*2360*/  IMAD R2, R17, R2, R10 ;  /* 0x0000000211027224 */ /* 0x000fc400078e020a */
[----:B------:R-:W-:Y:S02]  /*2370*/  IMAD R9, R5, R4, R7 ;  /* 0x0000000405097224 */ /* 0x000fe400078e0207 */
[----:B------:R-:W-:Y:S02]  /*2380*/  IMAD R10, R21, R17, R2 ;  /* 0x00000011150a7224 */ /* 0x000fe400078e0202 */
.L_x_37:
[----:B------:R-:W1:Y:S02]  /*2390*/  LDCU UR8, c[0x0][0xf30] ;  /* 0x0001e600ff0877ac */ /* 0x000e640008000800 */
[----:B-1----:R-:W-:-:S09]  /*23a0*/  UISETP.NE.AND UP0, UPT, UR8, 0x1, UPT ;  /* 0x000000010800788c */ /* 0x002fd2000bf05270 */
[----:B------:R-:W-:Y:S05]  /*23b0*/  BRA.U UP0, `(.L_x_38) ;  /* 0x0000000100407547 */ /* 0x000fea000b800000 */
[----:B------:R-:W1:Y:S08]  /*23c0*/  LDC.64 R4, c[0x0][0xf10] ;  /* 0x0003c400ff047b82 */ /* 0x000e700000000a00 */
[----:B------:R-:W2:Y:S08]  /*23d0*/  LDC.64 R2, c[0x0][0xf18] ;  /* 0x0003c600ff027b82 */ /* 0x000eb00000000a00 */
[----:B------:R-:W3:Y:S08]  /*23e0*/  LDC R6, c[0x0][0xf20] ;  /* 0x0003c800ff067b82 */ /* 0x000ef00000000800 */
[----:B------:R-:W4:Y:S01]  /*23f0*/  LDC R7, c[0x0][0xf0c] ;  /* 0x0003c300ff077b82 */ /* 0x000f220000000800 */
[----:B-1----:R-:W-:-:S05]  /*2400*/  IMAD.HI.U32 R4, R10, R4, RZ ;  /* 0x000000040a047227 */ /* 0x002fca00078e00ff */
[----:B------:R-:W-:Y:S01]  /*2410*/  SHF.R.U32.HI R4, RZ, R5, R4 ;  /* 0x00000005ff047219 */ /* 0x000fe20000011604 */
[----:B--2---:R-:W-:Y:S01]  /*2420*/  IMAD.HI.U32 R3, R9, R3, RZ ;  /* 0x0000000309037227 */ /* 0x004fe200078e00ff */
[----:B------:R-:W-:-:S04]  /*2430*/  ISETP.NE.AND P0, PT, R2, 0x1, PT ;  /* 0x000000010200780c */ /* 0x000fc80003f05270 */
[----:B---3--:R-:W-:-:S04]  /*2440*/  SHF.R.U32.HI R3, RZ, R6, R3 ;  /* 0x00000006ff037219 */ /* 0x008fc80000011603 */
[----:B------:R-:W-:Y:S02]  /*2450*/  SEL R3, R9, R3, !P0 ;  /* 0x0000000309037207 */ /* 0x000fe40004000000 */
[----:B----4-:R-:W-:-:S04]  /*2460*/  ISETP.NE.AND P1, PT, R7, 0x1, PT ;  /* 0x000000010700780c */ /* 0x010fc80003f25270 */
[----:B------:R-:W-:-:S05]  /*2470*/  SEL R4, R10, R4, !P1 ;  /* 0x000000040a047207 */ /* 0x000fca0004800000 */
[----:B------:R-:W-:Y:S02]  /*2480*/  IMAD.IADD R5, R3, 0x1, -R4 ;  /* 0x0000000103057824 */ /* 0x000fe400078e0a04 */
[----:B------:R-:W-:Y:S02]  /*2490*/  IMAD.IADD R3, R4, 0x1, -R3 ;  /* 0x0000000104037824 */ /* 0x000fe400078e0a03 */
[----:B------:R-:W-:Y:S02]  /*24a0*/  IMAD R10, R5, R7, R10 ;  /* 0x00000007050a7224 */ /* 0x000fe400078e020a */
[----:B------:R-:W-:-:S07]  /*24b0*/  IMAD R9, R3, R2, R9 ;  /* 0x0000000203097224 */ /* 0x000fce00078e0209 */
.L_x_38:
[----:B------:R-:W-:Y:S01]  /*24c0*/  VIADD R14, R14, 0x1 ;  /* 0x000000010e0e7836 */ /* 0x000fe20000000000 */
[----:B------:R-:W-:Y:S01]  /*24d0*/  PLOP3.LUT P1, PT, PT, PT, PT, 0x80, 0x8 ;  /* 0x000000000008781c */ /* 0x000fe20003f2f070 */
[----:B------:R-:W-:Y:S02]  /*24e0*/  IMAD.IADD R2, R10, 0x1, R87 ;  /* 0x000000010a027824 */ /* 0x000fe400078e0257 */
[----:B------:R-:W-:Y:S01]  /*24f0*/  IMAD.IADD R3, R9, 0x1, R86 ;  /* 0x0000000109037824 */ /* 0x000fe200078e0256 */
[----:B------:R-:W-:Y:S02]  /*2500*/  ISETP.NE.AND P0, PT, R14, 0x2, PT ;  /* 0x000000020e00780c */ /* 0x000fe40003f05270 */
[----:B------:R-:W-:Y:S02]  /*2510*/  R2UR UR27, R2 ;  /* 0x00000000021b72ca */ /* 0x000fe400000e0000 */
[----:B------:R-:W-:Y:S02]  /*2520*/  SEL R2, RZ, 0x1, P0 ;  /* 0x00000001ff027807 */ /* 0x000fe40000000000 */
[----:B------:R-:W-:-:S02]  /*2530*/  R2UR UR11, R3 ;  /* 0x00000000030b72ca */ /* 0x000fc400000e0000 */
[----:B------:R-:W-:Y:S02]  /*2540*/  LOP3.LUT R13, R13, R2, RZ, 0x3c, !PT ;  /* 0x000000020d0d7212 */ /* 0x000fe400078e3cff */
[----:B------:R-:W-:Y:S01]  /*2550*/  SEL R14, R14, RZ, P0 ;  /* 0x000000ff0e0e7207 */ /* 0x000fe20000000000 */
[----:B------:R-:W-:Y:S10]  /*2560*/  @P2 BRA `(.L_x_39) ;  /* 0xffffffec00fc2947 */ /* 0x000ff4000383ffff */
[----:B------:R-:W-:Y:S01]  /*2570*/  UIADD3 UR4, UPT, UPT, UR4, 0x28, URZ ;  /* 0x0000002804047890 */ /* 0x000fe2000fffe0ff */
[----:B------:R-:W-:-:S03]  /*2580*/  SHF.L.U32 R2, R15, 0x1f, RZ ;  /* 0x0000001f0f027819 */ /* 0x000fc600000006ff */
[----:B------:R-:W-:-:S09]  /*2590*/  ULEA UR5, UR6, UR4, 0x3 ;  /* 0x0000000406057291 */ /* 0x000fd2000f8e18ff */
[----:B------:R-:W1:Y:S02]  /*25a0*/  SYNCS.PHASECHK.TRANS64.TRYWAIT P0, [UR5], R2 ;  /* 0x00000002ff0075a7 */ /* 0x000e640008001105 */
[----:B-1----:R-:W-:Y:S05]  /*25b0*/  @!P0 BRA `(.L_x_40) ;  /* 0x0000006c003c8947 */ /* 0x002fea0003800000 */
.L_x_139:
[----:B------:R-:W-:-:S04]  /*25c0*/  UIADD3 UR6, UPT, UPT, UR6, 0x1, URZ ;  /* 0x0000000106067890 */ /* 0x000fc8000fffe0ff */
[----:B------:R-:W-:-:S04]  /*25d0*/  UISETP.NE.AND UP0, UPT, UR6, 0x5, UPT ;  /* 0x000000050600788c */ /* 0x000fc8000bf05270 */
[----:B------:R-:W-:Y:S02]  /*25e0*/  USEL UR7, URZ, 0x1, UP0 ;  /* 0x00000001ff077887 */ /* 0x000fe40008000000 */
[----:B------:R-:W-:-:S04]  /*25f0*/  USEL UR6, UR6, URZ, UP0 ;  /* 0x000000ff06067287 */ /* 0x000fc80008000000 */
[----:B------:R-:W-:Y:S01]  /*2600*/  ULEA UR5, UR6, UR4, 0x3 ;  /* 0x0000000406057291 */ /* 0x000fe2000f8e18ff */
[----:B-1----:R-:W-:-:S04]  /*2610*/  LOP3.LUT R2, R15, UR7, RZ, 0x3c, !PT ;  /* 0x000000070f027c12 */ /* 0x002fc8000f8e3cff */
[----:B------:R-:W-:-:S04]  /*2620*/  SHF.L.U32 R3, R2, 0x1f, RZ ;  /* 0x0000001f02037819 */ /* 0x000fc800000006ff */
[----:B------:R-:W1:Y:S02]  /*2630*/  SYNCS.PHASECHK.TRANS64.TRYWAIT P0, [UR5], R3 ;  /* 0x00000003ff0075a7 */ /* 0x000e640008001105 */
[----:B-1----:R-:W-:Y:S05]  /*2640*/  @!P0 BRA `(.L_x_41) ;  /* 0x0000006c00308947 */ /* 0x002fea0003800000 */
.L_x_141:
[----:B------:R-:W-:-:S04]  /*2650*/  UIADD3 UR6, UPT, UPT, UR6, 0x1, URZ ;  /* 0x0000000106067890 */ /* 0x000fc8000fffe0ff */
[----:B------:R-:W-:-:S04]  /*2660*/  UISETP.NE.AND UP0, UPT, UR6, 0x5, UPT ;  /* 0x000000050600788c */ /* 0x000fc8000bf05270 */
[----:B------:R-:W-:Y:S02]  /*2670*/  USEL UR7, URZ, 0x1, UP0 ;  /* 0x00000001ff077887 */ /* 0x000fe40008000000 */
[----:B------:R-:W-:-:S04]  /*2680*/  USEL UR6, UR6, URZ, UP0 ;  /* 0x000000ff06067287 */ /* 0x000fc80008000000 */
[----:B------:R-:W-:Y:S01]  /*2690*/  ULEA UR5, UR6, UR4, 0x3 ;  /* 0x0000000406057291 */ /* 0x000fe2000f8e18ff */
[----:B------:R-:W-:-:S04]  /*26a0*/  LOP3.LUT R2, R2, UR7, RZ, 0x3c, !PT ;  /* 0x0000000702027c12 */ /* 0x000fc8000f8e3cff */
[----:B-1----:R-:W-:-:S04]  /*26b0*/  SHF.L.U32 R3, R2, 0x1f, RZ ;  /* 0x0000001f02037819 */ /* 0x002fc800000006ff */
[----:B------:R-:W1:Y:S02]  /*26c0*/  SYNCS.PHASECHK.TRANS64.TRYWAIT P0, [UR5], R3 ;  /* 0x00000003ff0075a7 */ /* 0x000e640008001105 */
[----:B-1----:R-:W-:Y:S05]  /*26d0*/  @!P0 BRA `(.L_x_42) ;  /* 0x0000006c00248947 */ /* 0x002fea0003800000 */
.L_x_143:
        /* <DEDUP_REMOVED lines=9> */
.L_x_145:
[----:B------:R-:W-:-:S04]  /*2770*/  UIADD3 UR6, UPT, UPT, UR6, 0x1, URZ ;  /* 0x0000000106067890 */ /* 0x000fc8000fffe0ff */
[----:B------:R-:W-:-:S04]  /*2780*/  UISETP.NE.AND UP0, UPT, UR6, 0x5, UPT ;  /* 0x000000050600788c */ /* 0x000fc8000bf05270 */
[----:B------:R-:W-:Y:S02]  /*2790*/  USEL UR5, URZ, 0x1, UP0 ;  /* 0x00000001ff057887 */ /* 0x000fe40008000000 */
[----:B------:R-:W-:-:S04]  /*27a0*/  USEL UR6, UR6, URZ, UP0 ;  /* 0x000000ff06067287 */ /* 0x000fc80008000000 */
[----:B------:R-:W-:Y:S01]  /*27b0*/  ULEA UR6, UR6, UR4, 0x3 ;  /* 0x0000000406067291 */ /* 0x000fe2000f8e18ff */
[----:B------:R-:W-:-:S04]  /*27c0*/  LOP3.LUT R2, R2, UR5, RZ, 0x3c, !PT ;  /* 0x0000000502027c12 */ /* 0x000fc8000f8e3cff */
[----:B------:R-:W-:Y:S01]  /*27d0*/  SHF.L.U32 R2, R2, 0x1f, RZ ;  /* 0x0000001f02027819 */ /* 0x000fe200000006ff */
[----:B-1--4-:R-:W-:-:S07]  /*27e0*/  IMAD.U32 R0, RZ, RZ, UR6 ;  /* 0x00000006ff007e24 */ /* 0x012fce000f8e00ff */
.L_x_44:
[----:B-1----:R1:W2:Y:S02]  /*27f0*/  SYNCS.PHASECHK.TRANS64.TRYWAIT P0, [R0+URZ], R2 ;  /* 0x00000002000075a7 */ /* 0x0022a400080011ff */
[----:B--2---:R-:W-:Y:S05]  /*2800*/  @!P0 NANOSLEEP.SYNCS 0x989680 ;  /* 0x009896800000895d */ /* 0x004fea0003900000 */
[----:B------:R-:W2:Y:S02]  /*2810*/  @!P0 SYNCS.PHASECHK.TRANS64 P0, [R0+URZ], R2 ;  /* 0x00000002000085a7 */ /* 0x000ea400080010ff */
[----:B--2---:R-:W-:Y:S05]  /*2820*/  @P0 EXIT ;  /* 0x000000000000094d */ /* 0x004fea0003800000 */
[----:B------:R-:W-:Y:S05]  /*2830*/  BRA `(.L_x_44) ;  /* 0xfffffffc00ec7947 */ /* 0x000fea000383ffff */
.L_x_17:
[----:B------:R-:W-:-:S04]  /*2840*/  UISETP.NE.AND UP1, UPT, UR45, URZ, UPT ;  /* 0x000000ff2d00728c */ /* 0x000fc8000bf25270 */
[----:B------:R-:W-:-:S09]  /*2850*/  UISETP.NE.OR UP1, UPT, UR10, 0x1, UP1 ;  /* 0x000000010a00788c */ /* 0x000fd20008f25670 */
[----:B------:R-:W-:Y:S05]  /*2860*/  BRA.U UP1, `(.L_x_45) ;  /* 0x0000000501487547 */ /* 0x000fea000b800000 */
[----:B------:R-:W-:Y:S01]  /*2870*/  ISETP.NE.AND P2, PT, R2, RZ, PT ;  /* 0x000000ff0200720c */ /* 0x000fe20003f45270 */
[----:B------:R-:W-:Y:S01]  /*2880*/  IMAD.MOV.U32 R12, RZ, RZ, 0x1 ;  /* 0x00000001ff0c7424 */ /* 0x000fe200078e00ff */
[----:B------:R-:W-:Y:S02]  /*2890*/  CS2R R10, SRZ ;  /* 0x00000000000a7805 */ /* 0x000fe4000001ff00 */
[----:B------:R-:W-:Y:S01]  /*28a0*/  CS2R R8, SRZ ;  /* 0x0000000000087805 */ /* 0x000fe2000001ff00 */
[----:B------:R-:W-:Y:S01]  /*28b0*/  UMOV UR4, 0x400 ;  /* 0x0000040000047882 */ /* 0x000fe20000000000 */
[----:B------:R-:W-:Y:S01]  /*28c0*/  UMOV UR6, URZ ;  /* 0x000000ff00067c82 */ /* 0x000fe20008000000 */
[----:B------:R-:W-:-:S12]  /*28d0*/  ULEA UR45, UR45, UR4, 0x18 ;  /* 0x000000042d2d7291 */ /* 0x000fd8000f8ec0ff */
.L_x_49:
[----:B------:R-:W-:Y:S02]  /*28e0*/  LEA R0, R8, UR45, 0x3 ;  /* 0x0000002d08007c11 */ /* 0x000fe4000f8e18ff */
[----:B------:R-:W-:-:S03]  /*28f0*/  SHF.L.U32 R4, R9, 0x1f, RZ ;  /* 0x0000001f09047819 */ /* 0x000fc600000006ff */
[----:B------:R-:W-:Y:S01]  /*2900*/  VIADD R5, R0, 0xf0 ;  /* 0x000000f000057836 */ /* 0x000fe20000000000 */
[----:B------:R-:W1:Y:S02]  /*2910*/  SYNCS.PHASECHK.TRANS64.TRYWAIT P0, [R0+URZ+0xe0], R4 ;  /* 0x0000e004000075a7 */ /* 0x000e6400080011ff */
[----:B-1----:R-:W-:Y:S05]  /*2920*/  @!P0 BRA `(.L_x_46) ;  /* 0x0000006800c08947 */ /* 0x002fea0003800000 */
.L_x_146:
[----:B------:R-:W-:Y:S01]  /*2930*/  ULEA UR5, UR6, UR45, 0x3 ;  /* 0x0000002d06057291 */ /* 0x000fe2000f8e18ff */
[----:B-1----:R-:W-:Y:S01]  /*2940*/  PRMT R0, RZ, 0x654, R5 ;  /* 0x00000654ff007816 */ /* 0x002fe20000000005 */
[----:B------:R-:W-:Y:S01]  /*2950*/  @!P2 IMAD.MOV.U32 R4, RZ, RZ, 0x10 ;  /* 0x00000010ff04a424 */ /* 0x000fe200078e00ff */
[----:B------:R-:W-:Y:S01]  /*2960*/  SHF.L.U32 R5, R12, 0x1f, RZ ;  /* 0x0000001f0c057819 */ /* 0x000fe200000006ff */
[----:B------:R-:W-:Y:S01]  /*2970*/  UIADD3 UR4, UPT, UPT, UR5, 0xa0, URZ ;  /* 0x000000a005047890 */ /* 0x000fe2000fffe0ff */
[----:B------:R1:W-:Y:S05]  /*2980*/  SYNCS.ARRIVE.TRANS64.RED.A1T0 RZ, [R0+URZ], RZ ;  /* 0x000000ff00ff79a7 */ /* 0x0003ea00081004ff */
[----:B------:R-:W-:Y:S01]  /*2990*/  IMAD.U32 R6, RZ, RZ, UR4 ;  /* 0x00000004ff067e24 */ /* 0x000fe2000f8e00ff */
[----:B------:R-:W2:Y:S04]  /*29a0*/  SYNCS.PHASECHK.TRANS64.TRYWAIT P0, [UR5+0xb0], R5 ;  /* 0x0000b005ff0075a7 */ /* 0x000ea80008001105 */
[----:B------:R-:W-:Y:S01]  /*29b0*/  PRMT R6, R2, 0x654, R6 ;  /* 0x0000065402067816 */ /* 0x000fe20000000006 */
[----:B-12---:R-:W-:Y:S06]  /*29c0*/  @!P0 BRA `(.L_x_47) ;  /* 0x0000006800ac8947 */ /* 0x006fec0003800000 */
.L_x_148:
[----:B------:R-:W-:Y:S01]  /*29d0*/  ULEA UR4, UR6, UR45, 0x4 ;  /* 0x0000002d06047291 */ /* 0x000fe2000f8e20ff */
[----:B------:R-:W-:Y:S01]  /*29e0*/  SEL R3, R6, R3, !P2 ;  /* 0x0000000306037207 */ /* 0x000fe20005000000 */
[----:B------:R-:W-:Y:S01]  /*29f0*/  UIADD3 UR5, UPT, UPT, UR5, 0xa0, URZ ;  /* 0x000000a005057890 */ /* 0x000fe2000fffe0ff */
[----:B-1----:R-:W-:Y:S01]  /*2a00*/  LEA R0, R11, UR45, 0x3 ;  /* 0x0000002d0b007c11 */ /* 0x002fe2000f8e18ff */
[----:B------:R-:W-:Y:S01]  /*2a10*/  UIADD3 UR4, UPT, UPT, UR4, 0x110, URZ ;  /* 0x0000011004047890 */ /* 0x000fe2000fffe0ff */
[----:B------:R1:W-:Y:S01]  /*2a20*/  @!P2 SYNCS.ARRIVE.TRANS64.RED RZ, [R3+URZ], R4 ;  /* 0x0000000403ffa9a7 */ /* 0x0003e200080004ff */
[----:B------:R-:W-:Y:S01]  /*2a30*/  UIADD3 UR6, UPT, UPT, UR6, 0x1, URZ ;  /* 0x0000000106067890 */ /* 0x000fe2000fffe0ff */
[----:B------:R-:W-:-:S03]  /*2a40*/  VIADD R8, R8, 0x1 ;  /* 0x0000000108087836 */ /* 0x000fc60000000000 */
[----:B------:R-:W-:Y:S02]  /*2a50*/  UISETP.NE.AND UP0, UPT, UR6, 0x2, UPT ;  /* 0x000000020600788c */ /* 0x000fe4000bf05270 */
[----:B------:R-:W-:Y:S01]  /*2a60*/  ISETP.NE.AND P0, PT, R8, 0x2, PT ;  /* 0x000000020800780c */ /* 0x000fe20003f05270 */
[----:B------:R-:W-:Y:S06]  /*2a70*/  UGETNEXTWORKID.BROADCAST [UR4], [UR5] ;  /* 0x00000000040073ca */ /* 0x000fec0008000100 */
[----:B------:R-:W-:Y:S02]  /*2a80*/  USEL UR4, URZ, 0x1, UP0 ;  /* 0x00000001ff047887 */ /* 0x000fe40008000000 */
[----:B------:R-:W-:-:S04]  /*2a90*/  USEL UR6, UR6, URZ, UP0 ;  /* 0x000000ff06067287 */ /* 0x000fc80008000000 */
[----:B------:R-:W-:Y:S02]  /*2aa0*/  LOP3.LUT R12, R12, UR4, RZ, 0x3c, !PT ;  /* 0x000000040c0c7c12 */ /* 0x000fe4000f8e3cff */
[----:B-1----:R-:W-:-:S04]  /*2ab0*/  SHF.L.U32 R4, R10, 0x1f, RZ ;  /* 0x0000001f0a047819 */ /* 0x002fc800000006ff */
[----:B------:R-:W1:Y:S02]  /*2ac0*/  SYNCS.PHASECHK.TRANS64.TRYWAIT P1, [R0+URZ+0xa0], R4 ;  /* 0x0000a004000075a7 */ /* 0x000e6400080211ff */
[----:B-1----:R-:W-:Y:S05]  /*2ad0*/  @!P1 BRA `(.L_x_48) ;  /* 0x0000006800809947 */ /* 0x002fea0003800000 */
.L_x_149:
[C---:B-1----:R-:W-:Y:S01]  /*2ae0*/  LEA R4, R11.reuse, UR45, 0x4 ;  /* 0x0000002d0b047c11 */ /* 0x042fe2000f8e20ff */
[----:B------:R-:W-:Y:S01]  /*2af0*/  VIADD R0, R0, 0xb0 ;  /* 0x000000b000007836 */ /* 0x000fe20000000000 */
[----:B------:R-:W-:Y:S01]  /*2b00*/  SEL R8, R8, RZ, P0 ;  /* 0x000000ff08087207 */ /* 0x000fe20000000000 */
[----:B------:R-:W-:-:S03]  /*2b10*/  VIADD R11, R11, 0x1 ;  /* 0x000000010b0b7836 */ /* 0x000fc60000000000 */
[----:B------:R-:W1:Y:S01]  /*2b20*/  LDS.128 R4, [R4+0x110] ;  /* 0x0001100004047984 */ /* 0x000e620000000c00 */
[----:B------:R-:W-:Y:S02]  /*2b30*/  PRMT R0, RZ, 0x654, R0 ;  /* 0x00000654ff007816 */ /* 0x000fe40000000000 */
[C---:B------:R-:W-:Y:S01]  /*2b40*/  ISETP.NE.AND P1, PT, R11.reuse, 0x2, PT ;  /* 0x000000020b00780c */ /* 0x040fe20003f25270 */
[----:B------:R-:W-:Y:S01]  /*2b50*/  @!PT LDS RZ, [RZ] ;  /* 0x00000000fffff984 */ /* 0x000fe20000000800 */
[----:B------:R-:W-:Y:S01]  /*2b60*/  @!PT LDS RZ, [RZ] ;  /* 0x00000000fffff984 */ /* 0x000fe20000000800 */
[----:B------:R-:W-:Y:S01]  /*2b70*/  @!PT LDS RZ, [RZ] ;  /* 0x00000000fffff984 */ /* 0x000fe20000000800 */
[----:B------:R-:W-:Y:S01]  /*2b80*/  @!PT LDS RZ, [RZ] ;  /* 0x00000000fffff984 */ /* 0x000fe20000000800 */
[----:B------:R2:W-:Y:S06]  /*2b90*/  MEMBAR.ALL.CTA ;  /* 0x0000000000007992 */ /* 0x0005ec0000008000 */
[----:B--2---:R-:W2:Y:S01]  /*2ba0*/  FENCE.VIEW.ASYNC.S ;  /* 0x00000000000073c6 */ /* 0x004ea20000000000 */
[----:B------:R-:W-:Y:S01]  /*2bb0*/  SEL R11, R11, RZ, P1 ;  /* 0x000000ff0b0b7207 */ /* 0x000fe20000800000 */
[----:B--2---:R2:W-:Y:S01]  /*2bc0*/  SYNCS.ARRIVE.TRANS64.RED.A1T0 RZ, [R0+URZ], RZ ;  /* 0x000000ff00ff79a7 */ /* 0x0045e200081004ff */
[----:B-1----:R-:W-:-:S02]  /*2bd0*/  LOP3.LUT P3, RZ, R6, 0x1, RZ, 0xc0, !PT ;  /* 0x0000000106ff7812 */ /* 0x002fc4000786c0ff */
[----:B------:R-:W-:-:S04]  /*2be0*/  SEL R4, RZ, 0x1, P1 ;  /* 0x00000001ff047807 */ /* 0x000fc80000800000 */
[----:B------:R-:W-:Y:S02]  /*2bf0*/  LOP3.LUT R10, R10, R4, RZ, 0x3c, !PT ;  /* 0x000000040a0a7212 */ /* 0x000fe400078e3cff */
[----:B--2---:R-:W-:-:S04]  /*2c00*/  SEL R0, RZ, 0x1, P0 ;  /* 0x00000001ff007807 */ /* 0x004fc80000000000 */
[----:B------:R-:W-:Y:S01]  /*2c10*/  LOP3.LUT R9, R9, R0, RZ, 0x3c, !PT ;  /* 0x0000000009097212 */ /* 0x000fe200078e3cff */
[----:B------:R-:W-:Y:S06]  /*2c20*/  @P3 BRA `(.L_x_49) ;  /* 0xfffffffc002c3947 */ /* 0x000fec000383ffff */
[----:B------:R-:W-:Y:S01]  /*2c30*/  ULEA UR5, UR6, UR45, 0x3 ;  /* 0x0000002d06057291 */ /* 0x000fe2000f8e18ff */
[----:B------:R-:W-:-:S08]  /*2c40*/  SHF.L.U32 R2, R12, 0x1f, RZ ;  /* 0x0000001f0c027819 */ /* 0x000fd000000006ff */
[----:B------:R-:W1:Y:S02]  /*2c50*/  SYNCS.PHASECHK.TRANS64 P0, [UR5+0xb0], R2 ;  /* 0x0000b002ff0075a7 */ /* 0x000e640008001005 */
[----:B-1----:R-:W-:Y:S05]  /*2c60*/  @P0 BRA `(.L_x_50) ;  /* 0x0000000000080947 */ /* 0x002fea0003800000 */
[----:B------:R-:W1:Y:S02]  /*2c70*/  SYNCS.PHASECHK.TRANS64.TRYWAIT P0, [UR5+0xb0], R2 ;  /* 0x0000b002ff0075a7 */ /* 0x000e640008001105 */
[----:B-1----:R-:W-:Y:S05]  /*2c80*/  @!P0 BRA `(.L_x_51) ;  /* 0x0000006800288947 */ /* 0x002fea0003800000 */
.L_x_50:
[----:B------:R-:W-:-:S04]  /*2c90*/  UIADD3 UR4, UPT, UPT, UR6, 0x1, URZ ;  /* 0x0000000106047890 */ /* 0x000fc8000fffe0ff */
[----:B------:R-:W-:-:S04]  /*2ca0*/  UISETP.NE.AND UP0, UPT, UR4, 0x2, UPT ;  /* 0x000000020400788c */ /* 0x000fc8000bf05270 */
[----:B------:R-:W-:Y:S02]  /*2cb0*/  USEL UR7, URZ, 0x1, UP0 ;  /* 0x00000001ff077887 */ /* 0x000fe40008000000 */
[----:B------:R-:W-:-:S04]  /*2cc0*/  USEL UR4, UR4, URZ, UP0 ;  /* 0x000000ff04047287 */ /* 0x000fc80008000000 */
[----:B------:R-:W-:Y:S01]  /*2cd0*/  ULEA UR4, UR4, UR45, 0x3 ;  /* 0x0000002d04047291 */ /* 0x000fe2000f8e18ff */
[----:B-1----:R-:W-:-:S04]  /*2ce0*/  LOP3.LUT R2, R12, UR7, RZ, 0x3c, !PT ;  /* 0x000000070c027c12 */ /* 0x002fc8000f8e3cff */
[----:B------:R-:W-:-:S04]  /*2cf0*/  SHF.L.U32 R0, R2, 0x1f, RZ ;  /* 0x0000001f02007819 */ /* 0x000fc800000006ff */
[----:B------:R-:W1:Y:S02]  /*2d00*/  SYNCS.PHASECHK.TRANS64 P0, [UR4+0xb0], R0 ;  /* 0x0000b000ff0075a7 */ /* 0x000e640008001004 */
[----:B-1----:R-:W-:Y:S05]  /*2d10*/  @P0 EXIT ;  /* 0x000000000000094d */ /* 0x002fea0003800000 */
[----:B------:R-:W-:Y:S02]  /*2d20*/  SHF.L.U32 R2, R2, 0x1f, RZ ;  /* 0x0000001f02027819 */ /* 0x000fe400000006ff */
[----:B------:R-:W-:-:S07]  /*2d30*/  MOV R0, UR4 ;  /* 0x0000000400007c02 */ /* 0x000fce0008000f00 */
.L_x_52:
[----:B-1----:R1:W2:Y:S02]  /*2d40*/  SYNCS.PHASECHK.TRANS64.TRYWAIT P0, [R0+URZ+0xb0], R2 ;  /* 0x0000b002000075a7 */ /* 0x0022a400080011ff */
[----:B--2---:R-:W-:Y:S05]  /*2d50*/  @!P0 NANOSLEEP.SYNCS 0x989680 ;  /* 0x009896800000895d */ /* 0x004fea0003900000 */
[----:B------:R-:W2:Y:S02]  /*2d60*/  @!P0 SYNCS.PHASECHK.TRANS64 P0, [R0+URZ+0xb0], R2 ;  /* 0x0000b002000085a7 */ /* 0x000ea400080010ff */
[----:B--2---:R-:W-:Y:S05]  /*2d70*/  @P0 EXIT ;  /* 0x000000000000094d */ /* 0x004fea0003800000 */
[----:B------:R-:W-:Y:S05]  /*2d80*/  BRA `(.L_x_52) ;  /* 0xfffffffc00ec7947 */ /* 0x000fea000383ffff */
.L_x_45:
[----:B------:R-:W-:-:S09]  /*2d90*/  UISETP.NE.AND UP1, UPT, UR10, URZ, UPT ;  /* 0x000000ff0a00728c */ /* 0x000fd2000bf25270 */
[----:B------:R-:W-:Y:S05]  /*2da0*/  BRA.U UP1, `(.L_x_53) ;  /* 0x0000001101187547 */ /* 0x000fea000b800000 */
[----:B------:R-:W-:Y:S01]  /*2db0*/  UMOV UR4, 0x40 ;  /* 0x0000004000047882 */ /* 0x000fe20000000000 */
[----:B------:R-:W-:Y:S01]  /*2dc0*/  NOP ;  /* 0x0000000000007918 */ /* 0x000fe20000000000 */
[----:B------:R-:W-:Y:S01]  /*2dd0*/  ULEA UR4, UR45, UR4, 0x18 ;  /* 0x000000042d047291 */ /* 0x000fe2000f8ec0ff */
[----:B------:R-:W-:Y:S02]  /*2de0*/  UMOV UR5, 0x400 ;  /* 0x0000040000057882 */ /* 0x000fe40000000000 */
[----:B------:R-:W-:-:S06]  /*2df0*/  ULEA UR45, UR45, UR5, 0x18 ;  /* 0x000000052d2d7291 */ /* 0x000fcc000f8ec0ff */
[----:B------:R-:W1:Y:S02]  /*2e00*/  LDS.U8 R0, [UR4+0x1c] ;  /* 0x00001c04ff007984 */ /* 0x000e640008000000 */
[----:B-1----:R-:W-:-:S13]  /*2e10*/  ISETP.NE.AND P0, PT, R0, RZ, PT ;  /* 0x000000ff0000720c */ /* 0x002fda0003f05270 */
[----:B------:R-:W-:Y:S05]  /*2e20*/  @P0 BRA `(.L_x_54) ;  /* 0x0000000000580947 */ /* 0x000fea0003800000 */
[----:B------:R-:W-:-:S13]  /*2e30*/  ELECT P0, URZ, PT ;  /* 0x0000000000ff782f */ /* 0x000fda0003800000 */
[----:B------:R-:W-:Y:S05]  /*2e40*/  @!P0 BRA `(.L_x_55) ;  /* 0x0000000000608947 */ /* 0x000fea0003800000 */
[----:B------:R-:W-:Y:S01]  /*2e50*/  UMOV UR5, 0x10 ;  /* 0x0000001000057882 */ /* 0x000fe20000000000 */
[----:B------:R-:W-:Y:S01]  /*2e60*/  HFMA2 R0, -RZ, RZ, 0, 5.9604644775390625e-08 ;  /* 0x00000001ff007431 */ /* 0x000fe200000001ff */
[----:B------:R-:W-:-:S03]  /*2e70*/  MOV R2, 0xffff ;  /* 0x0000ffff00027802 */ /* 0x000fc60000000f00 */
[----:B------:R-:W-:Y:S04]  /*2e80*/  DEPBAR.LE SB1, 0x36 ;  /* 0x00009d800000791a */ /* 0x000fe80000000000 */
[----:B------:R-:W1:Y:S02]  /*2e90*/  UTCATOMSWS.FIND_AND_SET.ALIGN UP0, UR5, UR5 ;  /* 0x00000005000575e3 */ /* 0x000e640008000800 */
[----:B-1----:R-:W-:Y:S01]  /*2ea0*/  MOV R3, UR5 ;  /* 0x0000000500037c02 */ /* 0x002fe20008000f00 */
[----:B------:R-:W-:Y:S06]  /*2eb0*/  BRA.U UP0, `(.L_x_56) ;  /* 0x0000000100187547 */ /* 0x000fec000b800000 */
.L_x_57:
[----:B------:R-:W-:Y:S05]  /*2ec0*/  NANOSLEEP 0x64 ;  /* 0x000000640000795d */ /* 0x000fea0003800000 */
[----:B------:R-:W-:-:S05]  /*2ed0*/  UMOV UR5, 0x10 ;  /* 0x0000001000057882 */ /* 0x000fca0000000000 */
[----:B------:R-:W-:Y:S04]  /*2ee0*/  DEPBAR.LE SB1, 0x36 ;  /* 0x00009d800000791a */ /* 0x000fe80000000000 */
[----:B------:R-:W1:Y:S02]  /*2ef0*/  UTCATOMSWS.FIND_AND_SET.ALIGN UP0, UR5, UR5 ;  /* 0x00000005000575e3 */ /* 0x000e640008000800 */
[----:B-1----:R-:W-:Y:S01]  /*2f00*/  MOV R3, UR5 ;  /* 0x0000000500037c02 */ /* 0x002fe20008000f00 */
[----:B------:R-:W-:Y:S05]  /*2f10*/  BRA.U !UP0, `(.L_x_57) ;  /* 0xfffffffd08e87547 */ /* 0x000fea000b83ffff */
.L_x_56:
[-C--:B------:R-:W-:Y:S02]  /*2f20*/  SHF.L.U32 R2, R2, R3.reuse, RZ ;  /* 0x0000000302027219 */ /* 0x080fe400000006ff */
[----:B------:R-:W-:Y:S01]  /*2f30*/  SHF.L.U32 R0, R0, R3, RZ ;  /* 0x0000000300007219 */ /* 0x000fe200000006ff */
[----:B------:R-:W-:Y:S02]  /*2f40*/  IMAD.SHL.U32 R3, R3, 0x20, RZ ;  /* 0x0000002003037824 */ /* 0x000fe400078e00ff */
[----:B------:R1:W-:Y:S04]  /*2f50*/  ATOMS.OR RZ, [UR4+0x14], R2 ;  /* 0x00001402ffff798c */ /* 0x0003e8000b000004 */
[----:B------:R1:W-:Y:S04]  /*2f60*/  ATOMS.OR RZ, [UR4+0x18], R0 ;  /* 0x00001800ffff798c */ /* 0x0003e8000b000004 */
[----:B------:R1:W-:Y:S01]  /*2f70*/  STS [UR45+0x130], R3 ;  /* 0x00013003ff007988 */ /* 0x0003e2000800082d */
[----:B------:R-:W-:Y:S05]  /*2f80*/  BRA `(.L_x_55) ;  /* 0x0000000000107947 */ /* 0x000fea0003800000 */
.L_x_54:
[----:B------:R-:W-:Y:S02]  /*2f90*/  MOV R0, 0xffffffff ;  /* 0xffffffff00007802 */ /* 0x000fe40000000f00 */
[----:B------:R-:W-:-:S03]  /*2fa0*/  MOV R2, 0x2fd0 ;  /* 0x00002fd000027802 */ /* 0x000fc60000000f00 */
[----:B------:R1:W-:Y:S04]  /*2fb0*/  STS [UR45+0x130], R0 ;  /* 0x00013000ff007988 */ /* 0x0003e8000800082d */
[----:B-1-3-5:R-:W-:Y:S05]  /*2fc0*/  CALL.REL.NOINC `($__internal_1_$__cuda_sm10x_tcgen05_guardrail_trap_phase_invalid_during_alloc) ;  /* 0x0000006c00407944 */ /* 0x02afea0003c00000 */
.L_x_55:
[----:B------:R-:W-:Y:S05]  /*2fd0*/  WARPSYNC.ALL ;  /* 0x0000000000007948 */ /* 0x000fea0003800000 */
[----:B------:R-:W2:Y:S01]  /*2fe0*/  S2UR UR13, SR_CgaCtaId ;  /* 0x00000000000d79c3 */ /* 0x000ea20000008800 */
[----:B------:R-:W-:Y:S01]  /*2ff0*/  UMOV UR4, 0x400 ;  /* 0x0000040000047882 */ /* 0x000fe20000000000 */
[----:B------:R-:W-:-:S06]  /*3000*/  NOP ;  /* 0x0000000000007918 */ /* 0x000fcc0000000000 */
[----:B------:R-:W-:Y:S06]  /*3010*/  BAR.ARV 0x6, 0xa0 ;  /* 0x0182800000007b1d */ /* 0x000fec0000002000 */
[----:B------:R-:W4:Y:S01]  /*3020*/  LDCU UR14, c[0x0][0x38c] ;  /* 0x00007180ff0e77ac */ /* 0x000f220008000800 */
[----:B------:R-:W-:Y:S01]  /*3030*/  IMAD.MOV.U32 R11, RZ, RZ, 0x1 ;  /* 0x00000001ff0b7424 */ /* 0x000fe200078e00ff */
[----:B------:R-:W-:Y:S01]  /*3040*/  CS2R R8, SRZ ;  /* 0x0000000000087805 */ /* 0x000fe2000001ff00 */
[----:B------:R-:W-:Y:S01]  /*3050*/  IMAD.MOV.U32 R10, RZ, RZ, RZ ;  /* 0x000000ffff0a7224 */ /* 0x000fe200078e00ff */
[----:B------:R-:W-:Y:S01]  /*3060*/  UMOV UR27, URZ ;  /* 0x000000ff001b7c82 */ /* 0x000fe20008000000 */
[----:B------:R-:W-:Y:S01]  /*3070*/  UMOV UR26, URZ ;  /* 0x000000ff001a7c82 */ /* 0x000fe20008000000 */
[----:B--2---:R-:W-:Y:S01]  /*3080*/  ULEA UR13, UR13, UR4, 0x18 ;  /* 0x000000040d0d7291 */ /* 0x004fe2000f8ec0ff */
[----:B------:R-:W2:Y:S03]  /*3090*/  LDCU UR4, c[0x0][0x38c] ;  /* 0x00007180ff0477ac */ /* 0x000ea60008000800 */
[----:B------:R-:W-:-:S02]  /*30a0*/  UIADD3 UR18, UPT, UPT, UR13, 0x8400, URZ ;  /* 0x000084000d127890 */ /* 0x000fc4000fffe0ff */
[----:B------:R-:W-:-:S03]  /*30b0*/  UIADD3 UR19, UPT, UPT, UR13, 0x1c400, URZ ;  /* 0x0001c4000d137890 */ /* 0x000fc6000fffe0ff */
[----:B-1----:R-:W1:Y:S01]  /*30c0*/  LDS R0, [UR13+0x130] ;  /* 0x0001300dff007984 */ /* 0x002e620008000800 */
[----:B------:R-:W-:Y:S02]  /*30d0*/  UIADD3 UR20, UPT, UPT, UR13, 0x30400, URZ ;  /* 0x000304000d147890 */ /* 0x000fe4000fffe0ff */
[----:B------:R-:W-:Y:S02]  /*30e0*/  UIADD3 UR21, UPT, UPT, UR13, 0x30e00, URZ ;  /* 0x00030e000d157890 */ /* 0x000fe4000fffe0ff */
[----:B------:R-:W-:Y:S02]  /*30f0*/  USHF.R.U32.HI UR18, URZ, 0x4, UR18 ;  /* 0x00000004ff127899 */ /* 0x000fe40008011612 */
[----:B------:R-:W-:Y:S02]  /*3100*/  USHF.R.U32.HI UR19, URZ, 0x4, UR19 ;  /* 0x00000004ff137899 */ /* 0x000fe40008011613 */
[----:B------:R-:W-:Y:S02]  /*3110*/  USHF.R.U32.HI UR20, URZ, 0x4, UR20 ;  /* 0x00000004ff147899 */ /* 0x000fe40008011614 */
[----:B--2---:R-:W-:-:S02]  /*3120*/  UIADD3 UR4, UPT, UPT, UR4, 0x7f, URZ ;  /* 0x0000007f04047890 */ /* 0x004fc4000fffe0ff */
[----:B------:R-:W-:Y:S02]  /*3130*/  USHF.R.U32.HI UR21, URZ, 0x4, UR21 ;  /* 0x00000004ff157899 */ /* 0x000fe40008011615 */
[----:B------:R-:W-:Y:S02]  /*3140*/  USHF.R.S32.HI UR12, URZ, 0x1f, UR4 ;  /* 0x0000001fff0c7899 */ /* 0x000fe40008011404 */
[----:B------:R-:W-:Y:S02]  /*3150*/  ULOP3.LUT UR18, UR18, 0x3fff, URZ, 0xc0, !UPT ;  /* 0x00003fff12127892 */ /* 0x000fe4000f8ec0ff */
[----:B------:R-:W-:Y:S02]  /*3160*/  ULEA.HI UR12, UR12, UR4, URZ, 0x7 ;  /* 0x000000040c0c7291 */ /* 0x000fe4000f8f38ff */
[----:B------:R-:W-:Y:S02]  /*3170*/  ULOP3.LUT UR19, UR19, 0x3fff, URZ, 0xc0, !UPT ;  /* 0x00003fff13137892 */ /* 0x000fe4000f8ec0ff */
[----:B------:R-:W-:-:S02]  /*3180*/  USHF.R.S32.HI UR12, URZ, 0x7, UR12 ;  /* 0x00000007ff0c7899 */ /* 0x000fc4000801140c */
[----:B------:R-:W-:Y:S02]  /*3190*/  ULOP3.LUT UR20, UR20, 0x3fff, URZ, 0xc0, !UPT ;  /* 0x00003fff14147892 */ /* 0x000fe4000f8ec0ff */
[----:B------:R-:W-:Y:S02]  /*31a0*/  UISETP.LT.AND UP0, UPT, UR12, 0x1, UPT ;  /* 0x000000010c00788c */ /* 0x000fe4000bf01270 */
[----:B------:R-:W-:Y:S02]  /*31b0*/  ULOP3.LUT UR21, UR21, 0x3fff, URZ, 0xc0, !UPT ;  /* 0x00003fff15157892 */ /* 0x000fe4000f8ec0ff */
[----:B------:R-:W-:Y:S02]  /*31c0*/  USEL UR17, UR12, 0x1, !UP0 ;  /* 0x000000010c117887 */ /* 0x000fe4000c000000 */
[----:B------:R-:W-:Y:S02]  /*31d0*/  ULOP3.LUT UR18, UR18, 0x10000, URZ, 0xfc, !UPT ;  /* 0x0001000012127892 */ /* 0x000fe4000f8efcff */
[----:B------:R-:W-:-:S02]  /*31e0*/  ULOP3.LUT UR19, UR19, 0x10000, URZ, 0xfc, !UPT ;  /* 0x0001000013137892 */ /* 0x000fc4000f8efcff */
[----:B------:R-:W-:Y:S02]  /*31f0*/  ULOP3.LUT UR20, UR20, 0x10000, URZ, 0xfc, !UPT ;  /* 0x0001000014147892 */ /* 0x000fe4000f8efcff */
[----:B------:R-:W-:Y:S01]  /*3200*/  ULOP3.LUT UR21, UR21, 0x10000, URZ, 0xfc, !UPT ;  /* 0x0001000015157892 */ /* 0x000fe2000f8efcff */
[----:B-1----:R-:W-:Y:S01]  /*3210*/  R2UR UR28, R0 ;  /* 0x00000000001c72ca */ /* 0x002fe200000e0000 */
[----:B------:R-:W-:Y:S02]  /*3220*/  UIADD3 UR17, UPT, UPT, -UR17, URZ, URZ ;  /* 0x000000ff11117290 */ /* 0x000fe4000fffe1ff */
[----:B----4-:R-:W-:-:S10]  /*3230*/  UISETP.GE.AND UP3, UPT, UR14, 0x1, UPT ;  /* 0x000000010e00788c */ /* 0x010fd4000bf66270 */
[----:B------:R-:W-:Y:S02]  /*3240*/  UIADD3 UR10, UPT, UPT, UR28, 0x100, URZ ;  /* 0x000001001c0a7890 */ /* 0x000fe4000fffe0ff */
[----:B------:R-:W-:Y:S02]  /*3250*/  UIADD3 UR8, UPT, UPT, UR28, 0x40000100, URZ ;  /* 0x400001001c087890 */ /* 0x000fe4000fffe0ff */
[----:B------:R-:W-:Y:S02]  /*3260*/  UIADD3 UR6, UPT, UPT, UR28, -0x7fffff00, URZ ;  /* 0x800001001c067890 */ /* 0x000fe4000fffe0ff */
[----:B------:R-:W-:Y:S02]  /*3270*/  UIADD3 UR4, UPT, UPT, UR28, -0x3fffff00, URZ ;  /* 0xc00001001c047890 */ /* 0x000fe4000fffe0ff */
[----:B------:R-:W-:Y:S02]  /*3280*/  UIADD3 UR11, UPT, UPT, UR28, 0x104, URZ ;  /* 0x000001041c0b7890 */ /* 0x000fe4000fffe0ff */
[----:B------:R-:W-:-:S02]  /*3290*/  UIADD3 UR9, UPT, UPT, UR28, 0x40000104, URZ ;  /* 0x400001041c097890 */ /* 0x000fc4000fffe0ff */
[----:B------:R-:W-:Y:S02]  /*32a0*/  UIADD3 UR7, UPT, UPT, UR28, -0x7ffffefc, URZ ;  /* 0x800001041c077890 */ /* 0x000fe4000fffe0ff */
[----:B------:R-:W-:Y:S02]  /*32b0*/  UIADD3 UR5, UPT, UPT, UR28, -0x3ffffefc, URZ ;  /* 0xc00001041c057890 */ /* 0x000fe4000fffe0ff */
[----:B------:R-:W-:Y:S02]  /*32c0*/  USHF.R.U32.HI UR37, URZ, 0x11, UR10 ;  /* 0x00000011ff257899 */ /* 0x000fe4000801160a */
[----:B------:R-:W-:Y:S02]  /*32d0*/  USHF.R.U32.HI UR35, URZ, 0x11, UR8 ;  /* 0x00000011ff237899 */ /* 0x000fe40008011608 */
[----:B------:R-:W-:Y:S02]  /*32e0*/  USHF.R.U32.HI UR33, URZ, 0x11, UR6 ;  /* 0x00000011ff217899 */ /* 0x000fe40008011606 */
[----:B------:R-:W-:-:S02]  /*32f0*/  USHF.R.U32.HI UR31, URZ, 0x11, UR4 ;  /* 0x00000011ff1f7899 */ /* 0x000fc40008011604 */
[----:B------:R-:W-:Y:S02]  /*3300*/  USHF.R.U32.HI UR36, URZ, 0x1a, UR11 ;  /* 0x0000001aff247899 */ /* 0x000fe4000801160b */
[----:B------:R-:W-:Y:S02]  /*3310*/  USHF.R.U32.HI UR34, URZ, 0x1a, UR9 ;  /* 0x0000001aff227899 */ /* 0x000fe40008011609 */
[----:B------:R-:W-:Y:S02]  /*3320*/  USHF.R.U32.HI UR32, URZ, 0x1a, UR7 ;  /* 0x0000001aff207899 */ /* 0x000fe40008011607 */
[----:B------:R-:W-:Y:S02]  /*3330*/  USHF.R.U32.HI UR30, URZ, 0x1a, UR5 ;  /* 0x0000001aff1e7899 */ /* 0x000fe40008011605 */
[----:B------:R-:W-:Y:S02]  /*3340*/  ULOP3.LUT UR37, UR37, 0x6000, URZ, 0xc0, !UPT ;  /* 0x0000600025257892 */ /* 0x000fe4000f8ec0ff */
[----:B------:R-:W-:-:S02]  /*3350*/  ULOP3.LUT UR35, UR35, 0x6000, URZ, 0xc0, !UPT ;  /* 0x0000600023237892 */ /* 0x000fc4000f8ec0ff */
[----:B------:R-:W-:Y:S02]  /*3360*/  ULOP3.LUT UR33, UR33, 0x6000, URZ, 0xc0, !UPT ;  /* 0x0000600021217892 */ /* 0x000fe4000f8ec0ff */
[----:B------:R-:W-:Y:S02]  /*3370*/  ULOP3.LUT UR31, UR31, 0x6000, URZ, 0xc0, !UPT ;  /* 0x000060001f1f7892 */ /* 0x000fe4000f8ec0ff */
[----:B------:R-:W-:Y:S02]  /*3380*/  ULOP3.LUT UR36, UR36, 0x30, URZ, 0xc0, !UPT ;  /* 0x0000003024247892 */ /* 0x000fe4000f8ec0ff */
[----:B------:R-:W-:Y:S02]  /*3390*/  ULOP3.LUT UR34, UR34, 0x30, URZ, 0xc0, !UPT ;  /* 0x0000003022227892 */ /* 0x000fe4000f8ec0ff */
[----:B------:R-:W-:Y:S02]  /*33a0*/  ULOP3.LUT UR32, UR32, 0x30, URZ, 0xc0, !UPT ;  /* 0x0000003020207892 */ /* 0x000fe4000f8ec0ff */
[----:B------:R-:W-:-:S02]  /*33b0*/  ULOP3.LUT UR30, UR30, 0x30, URZ, 0xc0, !UPT ;  /* 0x000000301e1e7892 */ /* 0x000fc4000f8ec0ff */
[----:B------:R-:W-:Y:S02]  /*33c0*/  ULOP3.LUT UR37, UR37, 0x8a0, URZ, 0xfc, !UPT ;  /* 0x000008a025257892 */ /* 0x000fe4000f8efcff */
[----:B------:R-:W-:Y:S02]  /*33d0*/  ULOP3.LUT UR35, UR35, 0x8a0, URZ, 0xfc, !UPT ;  /* 0x000008a023237892 */ /* 0x000fe4000f8efcff */
[----:B------:R-:W-:Y:S02]  /*33e0*/  ULOP3.LUT UR33, UR33, 0x8a0, URZ, 0xfc, !UPT ;  /* 0x000008a021217892 */ /* 0x000fe4000f8efcff */
[----:B------:R-:W-:Y:S02]  /*33f0*/  ULOP3.LUT UR31, UR31, 0x8a0, URZ, 0xfc, !UPT ;  /* 0x000008a01f1f7892 */ /* 0x000fe4000f8efcff */
[----:B------:R-:W-:Y:S02]  /*3400*/  UPRMT UR37, UR36, 0x5410, UR37 ;  /* 0x0000541024257896 */ /* 0x000fe40008000025 */
[----:B------:R-:W-:-:S02]  /*3410*/  UPRMT UR35, UR34, 0x5410, UR35 ;  /* 0x0000541022237896 */ /* 0x000fc40008000023 */
[----:B------:R-:W-:Y:S02]  /*3420*/  UPRMT UR33, UR32, 0x5410, UR33 ;  /* 0x0000541020217896 */ /* 0x000fe40008000021 */
[----:B------:R-:W-:Y:S01]  /*3430*/  UPRMT UR31, UR30, 0x5410, UR31 ;  /* 0x000054101e1f7896 */ /* 0x000fe2000800001f */
[----:B------:R-:W-:Y:S01]  /*3440*/  UMOV UR36, URZ ;  /* 0x000000ff00247c82 */ /* 0x000fe20008000000 */
[----:B------:R-:W-:Y:S01]  /*3450*/  UMOV UR34, URZ ;  /* 0x000000ff00227c82 */ /* 0x000fe20008000000 */
[----:B------:R-:W-:Y:S01]  /*3460*/  UMOV UR32, URZ ;  /* 0x000000ff00207c82 */ /* 0x000fe20008000000 */
[----:B------:R-:W-:-:S08]  /*3470*/  UMOV UR30, URZ ;  /* 0x000000ff001e7c82 */ /* 0x000fd00008000000 */
.L_x_64:
[----:B------:R-:W-:Y:S02]  /*3480*/  LEA R0, R10, UR13, 0x3 ;  /* 0x0000000d0a007c11 */ /* 0x000fe4000f8e18ff */
[----:B------:R-:W-:Y:S02]  /*3490*/  SHF.L.U32 R2, R9, 0x1f, RZ ;  /* 0x0000001f09027819 */ /* 0x000fe400000006ff */
[----:B------:R-:W-:Y:S01]  /*34a0*/  PLOP3.LUT P0, PT, PT, PT, UP3, 0x80, 0x8 ;  /* 0x000000000008781c */ /* 0x000fe20003f0f038 */
[----:B------:R-:W-:Y:S01]  /*34b0*/  VIADD R3, R0, 0xb0 ;  /* 0x000000b000037836 */ /* 0x000fe20000000000 */
[----:B-1----:R-:W1:Y:S02]  /*34c0*/  SYNCS.PHASECHK.TRANS64.TRYWAIT P1, [R0+URZ+0xa0], R2 ;  /* 0x0000a002000075a7 */ /* 0x002e6400080211ff */
[----:B-1--4-:R-:W-:Y:S09]  /*34d0*/  @!P1 BRA `(.L_x_58) ;  /* 0x00000060002c9947 */ /* 0x012ff20003800000 */
.L_x_151:
[----:B------:R-:W-:Y:S01]  /*34e0*/  LEA R4, R10, UR13, 0x4 ;  /* 0x0000000d0a047c11 */ /* 0x000fe2000f8e20ff */
[----:B------:R-:W-:Y:S01]  /*34f0*/  @UP3 ULEA UR14, UR26, UR13, 0x3 ;  /* 0x0000000d1a0e3291 */ /* 0x000fe2000f8e18ff */
[----:B------:R-:W-:Y:S01]  /*3500*/  PLOP3.LUT P2, PT, PT, PT, PT, 0x80, 0x8 ;  /* 0x000000000008781c */ /* 0x000fe20003f4f070 */
[----:B------:R-:W-:Y:S01]  /*3510*/  ULEA UR15, UR27, UR13, 0x3 ;  /* 0x0000000d1b0f7291 */ /* 0x000fe2000f8e18ff */
[----:B------:R-:W-:Y:S01]  /*3520*/  PRMT R3, RZ, 0x654, R3 ;  /* 0x00000654ff037816 */ /* 0x000fe20000000003 */
[----:B------:R-:W-:Y:S01]  /*3530*/  ULEA UR16, UR27, UR28, 0x7 ;  /* 0x0000001c1b107291 */ /* 0x000fe2000f8e38ff */
[----:B------:R-:W2:Y:S01]  /*3540*/  LDS.128 R4, [R4+0x110] ;  /* 0x0001100004047984 */ /* 0x000ea20000000c00 */
[----:B-1----:R-:W-:Y:S02]  /*3550*/  @P0 SHF.L.U32 R2, R8, 0x1f, RZ ;  /* 0x0000001f08020819 */ /* 0x002fe400000006ff */
[----:B------:R-:W-:Y:S01]  /*3560*/  SHF.L.U32 R0, R11, 0x1f, RZ ;  /* 0x0000001f0b007819 */ /* 0x000fe200000006ff */
[----:B------:R-:W-:Y:S01]  /*3570*/  @!PT LDS RZ, [RZ] ;  /* 0x00000000fffff984 */ /* 0x000fe20000000800 */
[----:B------:R-:W-:Y:S01]  /*3580*/  @!PT LDS RZ, [RZ] ;  /* 0x00000000fffff984 */ /* 0x000fe20000000800 */
[----:B------:R-:W-:Y:S01]  /*3590*/  @!PT LDS RZ, [RZ] ;  /* 0x00000000fffff984 */ /* 0x000fe20000000800 */
[----:B------:R-:W-:Y:S01]  /*35a0*/  @!PT LDS RZ, [RZ] ;  /* 0x00000000fffff984 */ /* 0x000fe20000000800 */
[----:B------:R1:W-:Y:S06]  /*35b0*/  MEMBAR.ALL.CTA ;  /* 0x0000000000007992 */ /* 0x0003ec0000008000 */
[----:B-1----:R-:W1:Y:S02]  /*35c0*/  FENCE.VIEW.ASYNC.S ;  /* 0x00000000000073c6 */ /* 0x002e640000000000 */
[----:B-1----:R1:W-:Y:S01]  /*35d0*/  SYNCS.ARRIVE.TRANS64.RED.A1T0 RZ, [R3+URZ], RZ ;  /* 0x000000ff03ff79a7 */ /* 0x0023e200081004ff */
[----:B------:R1:W4:Y:S01]  /*35e0*/  @P0 SYNCS.PHASECHK.TRANS64.TRYWAIT P2, [UR14], R2 ;  /* 0x00000002ff0005a7 */ /* 0x000322000804110e */
[----:B--2---:R-:W-:Y:S01]  /*35f0*/  LOP3.LUT P1, RZ, R6, 0x1, RZ, 0xc0, !PT ;  /* 0x0000000106ff7812 */ /* 0x004fe2000782c0ff */
[----:B------:R-:W2:Y:S02]  /*3600*/  SYNCS.PHASECHK.TRANS64.TRYWAIT P0, [UR15+0xd0], R0 ;  /* 0x0000d000ff0075a7 */ /* 0x000ea4000800110f */
[----:B-12-4-:R-:W-:Y:S10]  /*3610*/  @!P0 BRA `(.L_x_59) ;  /* 0x0000005c00f08947 */ /* 0x016ff40003800000 */
.L_x_153:
[----:B------:R-:W-:Y:S01]  /*3620*/  IADD3 R10, PT, PT, R10, 0x1, RZ ;  /* 0x000000010a0a7810 */ /* 0x000fe20007ffe0ff */
[----:B------:R-:W-:Y:S06]  /*3630*/  BRA.U !UP3, `(.L_x_60) ;  /* 0x000000010bdc7547 */ /* 0x000fec000b800000 */
[----:B------:R-:W-:Y:S01]  /*3640*/  UMOV UR25, URZ ;  /* 0x000000ff00197c82 */ /* 0x000fe20008000000 */
[----:B------:R-:W-:Y:S01]  /*3650*/  UMOV UR24, UR17 ;  /* 0x0000001100187c82 */ /* 0x000fe20008000000 */
[----:B------:R-:W-:Y:S01]  /*3660*/  UMOV UR23, UR12 ;  /* 0x0000000c00177c82 */ /* 0x000fe20008000000 */
[----:B------:R-:W-:-:S05]  /*3670*/  UMOV UR22, UR26 ;  /* 0x0000001a00167c82 */ /* 0x000fca0008000000 */
.L_x_63:
[----:B------:R-:W-:Y:S02]  /*3680*/  UIADD3 UR24, UPT, UPT, UR24, 0x1, URZ ;  /* 0x0000000118187890 */ /* 0x000fe4000fffe0ff */
[----:B--2---:R-:W-:Y:S02]  /*3690*/  ULEA UR14, UR22, UR13, 0x3 ;  /* 0x0000000d160e7291 */ /* 0x004fe4000f8e18ff */
[----:B------:R-:W-:Y:S01]  /*36a0*/  UISETP.NE.AND UP0, UPT, UR24, URZ, UPT ;  /* 0x000000ff1800728c */ /* 0x000fe2000bf05270 */
[----:B----4-:R-:W-:Y:S10]  /*36b0*/  @P2 BRA `(.L_x_61) ;  /* 0x00000000000c2947 */ /* 0x010ff40003800000 */
[----:B-1----:R-:W-:Y:S04]  /*36c0*/  SHF.L.U32 R2, R8, 0x1f, RZ ;  /* 0x0000001f08027819 */ /* 0x002fe800000006ff */
[----:B------:R-:W1:Y:S02]  /*36d0*/  SYNCS.PHASECHK.TRANS64.TRYWAIT P0, [UR14], R2 ;  /* 0x00000002ff0075a7 */ /* 0x000e64000800110e */
[----:B-1----:R-:W-:Y:S05]  /*36e0*/  @!P0 BRA `(.L_x_62) ;  /* 0x0000005c00d48947 */ /* 0x002fea0003800000 */
.L_x_61:
[----:B------:R-:W-:Y:S01]  /*36f0*/  UISETP.NE.AND UP1, UPT, UR23, 0x1, UPT ;  /* 0x000000011700788c */ /* 0x000fe2000bf25270 */
[----:B------:R-:W-:Y:S01]  /*3700*/  PLOP3.LUT P2, PT, PT, PT, PT, 0x80, 0x8 ;  /* 0x000000000008781c */ /* 0x000fe20003f4f070 */
[----:B------:R-:W-:Y:S02]  /*3710*/  UIADD3 UR26, UPT, UPT, UR22, 0x1, URZ ;  /* 0x00000001161a7890 */ /* 0x000fe4000fffe0ff */
[----:B------:R-:W-:Y:S02]  /*3720*/  ULEA UR40, UR22, UR19, 0xa ;  /* 0x0000001316287291 */ /* 0x000fe4000f8e50ff */
[----:B------:R-:W-:Y:S01]  /*3730*/  UISETP.NE.AND UP2, UPT, UR26, 0x5, UPT ;  /* 0x000000051a00788c */ /* 0x000fe2000bf45270 */
[----:B------:R-:W-:Y:S01]  /*3740*/  PLOP3.LUT P0, PT, PT, PT, UP1, 0x80, 0x8 ;  /* 0x000000000008781c */ /* 0x000fe20003f0f018 */
[----:B------:R-:W-:Y:S02]  /*3750*/  ULEA UR42, UR22, UR20, 0x5 ;  /* 0x00000014162a7291 */ /* 0x000fe4000f8e28ff */
[----:B------:R-:W-:Y:S02]  /*3760*/  USEL UR38, URZ, 0x1, UP2 ;  /* 0x00000001ff267887 */ /* 0x000fe40009000000 */
[----:B------:R-:W-:Y:S02]  /*3770*/  USEL UR26, UR26, URZ, UP2 ;  /* 0x000000ff1a1a7287 */ /* 0x000fe40009000000 */
[----:B------:R-:W-:Y:S02]  /*3780*/  ULEA UR44, UR22, UR21, 0x5 ;  /* 0x00000015162c7291 */ /* 0x000fe4000f8e28ff */
[----:B------:R-:W-:Y:S01]  /*3790*/  @UP1 ULEA UR29, UR26, UR13, 0x3 ;  /* 0x0000000d1a1d1291 */ /* 0x000fe2000f8e18ff */
[----:B------:R-:W-:Y:S01]  /*37a0*/  LOP3.LUT R8, R8, UR38, RZ, 0x3c, !PT ;  /* 0x0000002608087c12 */ /* 0x000fe2000f8e3cff */
[----:B------:R-:W-:Y:S02]  /*37b0*/  ULEA UR38, UR22, UR18, 0xa ;  /* 0x0000001216267291 */ /* 0x000fe4000f8e50ff */
[----:B------:R-:W-:Y:S01]  /*37c0*/  UISETP.NE.U32.AND UP1, UPT, UR25, URZ, UPT ;  /* 0x000000ff1900728c */ /* 0x000fe2000bf25070 */
[----:B-1----:R-:W-:Y:S01]  /*37d0*/  @P0 SHF.L.U32 R0, R8, 0x1f, RZ ;  /* 0x0000001f08000819 */ /* 0x002fe200000006ff */
[----:B------:R-:W-:Y:S02]  /*37e0*/  UIADD3 UR56, UPT, UPT, UR40, 0x2, URZ ;  /* 0x0000000228387890 */ /* 0x000fe4000fffe0ff */
[----:B------:R-:W-:Y:S01]  /*37f0*/  UIADD3 UR54, UPT, UPT, UR38, 0x2, URZ ;  /* 0x0000000226367890 */ /* 0x000fe2000fffe0ff */
[----:B------:R2:W4:Y:S01]  /*3800*/  @P0 SYNCS.PHASECHK.TRANS64.TRYWAIT P2, [UR29], R0 ;  /* 0x00000000ff0005a7 */ /* 0x000522000804111d */
[----:B------:R-:W-:Y:S02]  /*3810*/  UIADD3 UR52, UPT, UPT, UR40, 0x4, URZ ;  /* 0x0000000428347890 */ /* 0x000fe4000fffe0ff */
[----:B------:R-:W-:Y:S02]  /*3820*/  UIADD3 UR50, UPT, UPT, UR38, 0x4, URZ ;  /* 0x0000000426327890 */ /* 0x000fe4000fffe0ff */
[----:B------:R-:W-:Y:S02]  /*3830*/  UIADD3 UR48, UPT, UPT, UR40, 0x6, URZ ;  /* 0x0000000628307890 */ /* 0x000fe4000fffe0ff */
[----:B------:R-:W-:Y:S02]  /*3840*/  UIADD3 UR46, UPT, UPT, UR38, 0x6, URZ ;  /* 0x00000006262e7890 */ /* 0x000fe4000fffe0ff */
[----:B------:R-:W-:Y:S02]  /*3850*/  UIADD3 UR14, UPT, UPT, UR14, 0x28, URZ ;  /* 0x000000280e0e7890 */ /* 0x000fe4000fffe0ff */
[----:B------:R-:W-:Y:S01]  /*3860*/  UIADD3 UR23, UPT, UPT, UR23, -0x1, URZ ;  /* 0xffffffff17177890 */ /* 0x000fe2000fffe0ff */
[----:B------:R-:W-:Y:S01]  /*3870*/  UMOV UR43, 0x4008 ;  /* 0x00004008002b7882 */ /* 0x000fe20000000000 */
[----:B------:R-:W-:Y:S01]  /*3880*/  UMOV UR45, 0x4008 ;  /* 0x00004008002d7882 */ /* 0x000fe20000000000 */
[----:B------:R2:W-:Y:S01]  /*3890*/  UTCCP.T.S.4x32dp128bit tmem[UR28+0x100], gdesc[UR42] ;  /* 0x0001002a1c0079e7 */ /* 0x0005e20009100000 */
[----:B------:R2:W-:Y:S01]  /*38a0*/  UTCCP.T.S.4x32dp128bit tmem[UR28+0x104], gdesc[UR44] ;  /* 0x0001042c1c0079e7 */ /* 0x0005e20009100000 */
[----:B------:R-:W-:Y:S01]  /*38b0*/  UMOV UR41, 0x40004040 ;  /* 0x4000404000297882 */ /* 0x000fe20000000000 */
[----:B------:R-:W-:Y:S01]  /*38c0*/  UMOV UR39, 0x40004040 ;  /* 0x4000404000277882 */ /* 0x000fe20000000000 */
[----:B------:R-:W-:Y:S01]  /*38d0*/  UMOV UR57, 0x40004040 ;  /* 0x4000404000397882 */ /* 0x000fe20000000000 */
[----:B------:R2:W-:Y:S01]  /*38e0*/  UTCQMMA gdesc[UR38], gdesc[UR40], tmem[UR16], tmem[UR36], idesc[UR37], tmem[UR10], UP1 ;  /* 0x000a242826007dea */ /* 0x0005e20008800310 */
[----:B------:R-:W-:Y:S01]  /*38f0*/  UMOV UR55, 0x40004040 ;  /* 0x4000404000377882 */ /* 0x000fe20000000000 */
[----:B------:R-:W-:Y:S01]  /*3900*/  UMOV UR53, 0x40004040 ;  /* 0x4000404000357882 */ /* 0x000fe20000000000 */
[----:B------:R2:W-:Y:S01]  /*3910*/  UTCQMMA gdesc[UR54], gdesc[UR56], tmem[UR16], tmem[UR34], idesc[UR35], tmem[UR8], UPT ;  /* 0x0008223836007dea */ /* 0x0005e2000b800310 */
[----:B------:R-:W-:Y:S01]  /*3920*/  UMOV UR51, 0x40004040 ;  /* 0x4000404000337882 */ /* 0x000fe20000000000 */
[----:B------:R-:W-:Y:S01]  /*3930*/  UMOV UR49, 0x40004040 ;  /* 0x4000404000317882 */ /* 0x000fe20000000000 */
[----:B------:R2:W-:Y:S01]  /*3940*/  UTCQMMA gdesc[UR50], gdesc[UR52], tmem[UR16], tmem[UR32], idesc[UR33], tmem[UR6], UPT ;  /* 0x0006203432007dea */ /* 0x0005e2000b800310 */
[----:B------:R-:W-:Y:S01]  /*3950*/  UMOV UR47, 0x40004040 ;  /* 0x40004040002f7882 */ /* 0x000fe20000000000 */
[----:B------:R-:W-:Y:S01]  /*3960*/  UMOV UR25, 0x1 ;  /* 0x0000000100197882 */ /* 0x000fe20000000000 */
[----:B------:R2:W-:Y:S01]  /*3970*/  UTCQMMA gdesc[UR46], gdesc[UR48], tmem[UR16], tmem[UR30], idesc[UR31], tmem[UR4], UPT ;  /* 0x00041e302e007dea */ /* 0x0005e2000b800310 */
[----:B------:R2:W-:Y:S01]  /*3980*/  UTCBAR [UR14], URZ ;  /* 0x000000ff0e0073e9 */ /* 0x0005e200080000ff */
[----:B------:R-:W-:Y:S01]  /*3990*/  UMOV UR22, UR26 ;  /* 0x0000001a00167c82 */ /* 0x000fe20008000000 */
[----:B------:R-:W-:Y:S05]  /*39a0*/  BRA.U UP0, `(.L_x_63) ;  /* 0xfffffffd00347547 */ /* 0x000fea000b83ffff */
.L_x_60:
[----:B------:R-:W-:Y:S01]  /*39b0*/  UIADD3 UR27, UPT, UPT, UR27, 0x1, URZ ;  /* 0x000000011b1b7890 */ /* 0x000fe2000fffe0ff */
[C---:B------:R-:W-:Y:S01]  /*39c0*/  ISETP.NE.AND P0, PT, R10.reuse, 0x2, PT ;  /* 0x000000020a00780c */ /* 0x040fe20003f05270 */
[----:B------:R-:W-:Y:S02]  /*39d0*/  UIADD3 UR15, UPT, UPT, UR15, 0xc0, URZ ;  /* 0x000000c00f0f7890 */ /* 0x000fe4000fffe0ff */
[----:B------:R-:W-:Y:S01]  /*39e0*/  UISETP.NE.AND UP0, UPT, UR27, 0x2, UPT ;  /* 0x000000021b00788c */ /* 0x000fe2000bf05270 */
[----:B-12---:R-:W-:Y:S02]  /*39f0*/  SEL R0, RZ, 0x1, P0 ;  /* 0x00000001ff007807 */ /* 0x006fe40000000000 */
[----:B------:R-:W-:Y:S01]  /*3a00*/  SEL R10, R10, RZ, P0 ;  /* 0x000000ff0a0a7207 */ /* 0x000fe20000000000 */
[----:B------:R-:W-:Y:S01]  /*3a10*/  USEL UR14, URZ, 0x1, UP0 ;  /* 0x00000001ff0e7887 */ /* 0x000fe20008000000 */
[----:B------:R-:W-:Y:S01]  /*3a20*/  LOP3.LUT R9, R9, R0, RZ, 0x3c, !PT ;  /* 0x0000000009097212 */ /* 0x000fe200078e3cff */
[----:B------:R-:W-:Y:S01]  /*3a30*/  USEL UR27, UR27, URZ, UP0 ;  /* 0x000000ff1b1b7287 */ /* 0x000fe20008000000 */
[----:B------:R1:W-:Y:S03]  /*3a40*/  UTCBAR [UR15], URZ ;  /* 0x000000ff0f0073e9 */ /* 0x0003e600080000ff */
[----:B------:R-:W-:Y:S01]  /*3a50*/  LOP3.LUT R11, R11, UR14, RZ, 0x3c, !PT ;  /* 0x0000000e0b0b7c12 */ /* 0x000fe2000f8e3cff */
[----:B------:R-:W-:Y:S07]  /*3a60*/  @P1 BRA `(.L_x_64) ;  /* 0xfffffff800841947 */ /* 0x000fee000383ffff */
[----:B------:R-:W2:Y:S01]  /*3a70*/  S2UR UR4, SR_CgaCtaId ;  /* 0x00000000000479c3 */ /* 0x000ea20000008800 */
[----:B------:R-:W-:Y:S01]  /*3a80*/  ELECT P0, URZ, PT ;  /* 0x0000000000ff782f */ /* 0x000fe20003800000 */
[----:B------:R-:W-:Y:S01]  /*3a90*/  IMAD.MOV.U32 R0, RZ, RZ, 0x1 ;  /* 0x00000001ff007424 */ /* 0x000fe200078e00ff */
[----:B------:R-:W-:Y:S01]  /*3aa0*/  UIADD3 UR13, UPT, UPT, UR13, 0xd0, URZ ;  /* 0x000000d00d0d7890 */ /* 0x000fe2000fffe0ff */
[----:B------:R-:W-:Y:S01]  /*3ab0*/  SHF.L.U32 R2, R11, 0x1f, RZ ;  /* 0x0000001f0b027819 */ /* 0x000fe200000006ff */
[----:B------:R-:W-:-:S03]  /*3ac0*/  UMOV UR5, 0x40 ;  /* 0x0000004000057882 */ /* 0x000fc60000000000 */
[----:B------:R-:W-:Y:S01]  /*3ad0*/  UVIRTCOUNT.DEALLOC.SMPOOL 0x80 ;  /* 0x000000800000784c */ /* 0x000fe20000000000 */
[----:B--2---:R-:W-:Y:S02]  /*3ae0*/  ULEA UR4, UR4, UR5, 0x18 ;  /* 0x0000000504047291 */ /* 0x004fe4000f8ec0ff */
[----:B------:R-:W-:-:S07]  /*3af0*/  ULEA UR5, UR27, UR13, 0x3 ;  /* 0x0000000d1b057291 */ /* 0x000fce000f8e18ff */
[----:B------:R2:W-:Y:S02]  /*3b00*/  @P0 STS.U8 [UR4+0x1c], R0 ;  /* 0x00001c00ff000988 */ /* 0x0005e40008000004 */
[----:B------:R-:W3:Y:S02]  /*3b10*/  SYNCS.PHASECHK.TRANS64.TRYWAIT P0, [UR5], R2 ;  /* 0x00000002ff0075a7 */ /* 0x000ee40008001105 */
[----:B--23--:R-:W-:Y:S05]  /*3b20*/  @!P0 BRA `(.L_x_65) ;  /* 0x0000005800dc8947 */ /* 0x00cfea0003800000 */
.L_x_156:
[----:B------:R-:W-:-:S04]  /*3b30*/  UIADD3 UR6, UPT, UPT, UR27, 0x1, URZ ;  /* 0x000000011b067890 */ /* 0x000fc8000fffe0ff */
[----:B------:R-:W-:-:S04]  /*3b40*/  UISETP.NE.AND UP0, UPT, UR6, 0x2, UPT ;  /* 0x000000020600788c */ /* 0x000fc8000bf05270 */
[----:B------:R-:W-:Y:S02]  /*3b50*/  USEL UR5, URZ, 0x1, UP0 ;  /* 0x00000001ff057887 */ /* 0x000fe40008000000 */
[----:B------:R-:W-:-:S04]  /*3b60*/  USEL UR6, UR6, URZ, UP0 ;  /* 0x000000ff06067287 */ /* 0x000fc80008000000 */
[----:B------:R-:W-:Y:S01]  /*3b70*/  ULEA UR6, UR6, UR13, 0x3 ;  /* 0x0000000d06067291 */ /* 0x000fe2000f8e18ff */
[----:B--2---:R-:W-:-:S04]  /*3b80*/  LOP3.LUT R2, R11, UR5, RZ, 0x3c, !PT ;  /* 0x000000050b027c12 */ /* 0x004fc8000f8e3cff */
[----:B------:R-:W-:-:S04]  /*3b90*/  SHF.L.U32 R2, R2, 0x1f, RZ ;  /* 0x0000001f02027819 */ /* 0x000fc800000006ff */
[----:B------:R-:W2:Y:S02]  /*3ba0*/  SYNCS.PHASECHK.TRANS64.TRYWAIT P0, [UR6], R2 ;  /* 0x00000002ff0075a7 */ /* 0x000ea40008001106 */
[----:B--2---:R-:W-:Y:S05]  /*3bb0*/  @!P0 BRA `(.L_x_66) ;  /* 0x0000005800d08947 */ /* 0x004fea0003800000 */
.L_x_158:
[----:B------:R-:W-:Y:S01]  /*3bc0*/  NOP ;  /* 0x0000000000007918 */ /* 0x000fe20000000000 */
[----:B--2---:R-:W2:Y:S01]  /*3bd0*/  LDS R0, [UR4+0x14] ;  /* 0x00001404ff007984 */ /* 0x004ea20008000800 */
[----:B------:R-:W-:Y:S01]  /*3be0*/  ULOP3.LUT UR6, UR28, 0xffff, URZ, 0xc0, !UPT ;  /* 0x0000ffff1c067892 */ /* 0x000fe2000f8ec0ff */
[----:B------:R-:W-:Y:S01]  /*3bf0*/  UMOV UR8, 0xffff ;  /* 0x0000ffff00087882 */ /* 0x000fe20000000000 */
[----:B------:R-:W-:Y:S02]  /*3c00*/  UMOV UR5, 0x1 ;  /* 0x0000000100057882 */ /* 0x000fe40000000000 */
[----:B------:R-:W-:-:S04]  /*3c10*/  USHF.R.U32.HI UR6, URZ, 0x5, UR6 ;  /* 0x00000005ff067899 */ /* 0x000fc80008011606 */
[----:B------:R-:W-:Y:S02]  /*3c20*/  USHF.L.U32 UR8, UR8, UR6, URZ ;  /* 0x0000000608087299 */ /* 0x000fe400080006ff */
[----:B------:R-:W-:-:S04]  /*3c30*/  USHF.L.U32 UR5, UR5, UR6, URZ ;  /* 0x0000000605057299 */ /* 0x000fc800080006ff */
[----:B--2---:R-:W-:-:S04]  /*3c40*/  LOP3.LUT R0, R0, UR8, RZ, 0xc0, !PT ;  /* 0x0000000800007c12 */ /* 0x004fc8000f8ec0ff */
[----:B------:R-:W-:-:S13]  /*3c50*/  ISETP.NE.AND P0, PT, R0, UR8, PT ;  /* 0x0000000800007c0c */ /* 0x000fda000bf05270 */
[----:B------:R-:W-:Y:S05]  /*3c60*/  @P0 BRA `(.L_x_67) ;  /* 0x0000000000580947 */ /* 0x000fea0003800000 */
[----:B------:R-:W2:Y:S02]  /*3c70*/  LDS R0, [UR4+0x18] ;  /* 0x00001804ff007984 */ /* 0x000ea40008000800 */
[----:B--2---:R-:W-:-:S04]  /*3c80*/  LOP3.LUT R0, R0, UR5, RZ, 0xc0, !PT ;  /* 0x0000000500007c12 */ /* 0x004fc8000f8ec0ff */
[----:B------:R-:W-:-:S13]  /*3c90*/  ISETP.NE.AND P0, PT, R0, UR5, PT ;  /* 0x0000000500007c0c */ /* 0x000fda000bf05270 */
[----:B------:R-:W-:Y:S05]  /*3ca0*/  @P0 BRA `(.L_x_68) ;  /* 0x00000000003c0947 */ /* 0x000fea0003800000 */
[----:B------:R-:W2:Y:S01]  /*3cb0*/  S2R R2, SR_LANEID ;  /* 0x0000000000027919 */ /* 0x000ea20000000000 */
[----:B------:R-:W-:Y:S01]  /*3cc0*/  ULOP3.LUT UR8, URZ, UR8, URZ, 0x33, !UPT ;  /* 0x00000008ff087292 */ /* 0x000fe2000f8e33ff */
[----:B------:R-:W-:Y:S02]  /*3cd0*/  VOTEU.ANY UR7, UPT, PT ;  /* 0x0000000000077886 */ /* 0x000fe400038e0100 */
[----:B------:R-:W-:-:S03]  /*3ce0*/  UFLO.U32 UR7, UR7 ;  /* 0x00000007000772bd */ /* 0x000fc600080e0000 */
[----:B------:R-:W-:-:S04]  /*3cf0*/  IMAD.U32 R0, RZ, RZ, UR8 ;  /* 0x00000008ff007e24 */ /* 0x000fc8000f8e00ff */
[----:B------:R3:W1:Y:S02]  /*3d00*/  REDUX UR6, R0 ;  /* 0x00000000000673c4 */ /* 0x0006640000000000 */
[----:B------:R1:W-:Y:S01]  /*3d10*/  UTCATOMSWS.AND URZ, UR8 ;  /* 0x0000000800ff79e3 */ /* 0x0003e20008000000 */
[----:B--2---:R-:W-:Y:S02]  /*3d20*/  ISETP.EQ.U32.AND P0, PT, R2, UR7, PT ;  /* 0x0000000702007c0c */ /* 0x004fe4000bf02070 */
[----:B---3--:R-:W-:Y:S02]  /*3d30*/  LOP3.LUT R0, RZ, UR5, RZ, 0x33, !PT ;  /* 0x00000005ff007c12 */ /* 0x008fe4000f8e33ff */
[----:B-1----:R-:W-:Y:S02]  /*3d40*/  MOV R2, UR6 ;  /* 0x0000000600027c02 */ /* 0x002fe40008000f00 */
[----:B------:R-:W1:Y:S07]  /*3d50*/  REDUX UR5, R0 ;  /* 0x00000000000573c4 */ /* 0x000e6e0000000000 */
[----:B------:R2:W-:Y:S01]  /*3d60*/  @P0 ATOMS.AND RZ, [UR4+0x14], R2 ;  /* 0x00001402ffff098c */ /* 0x0005e2000a800004 */
[----:B-1----:R-:W-:-:S05]  /*3d70*/  IMAD.U32 R0, RZ, RZ, UR5 ;  /* 0x00000005ff007e24 */ /* 0x002fca000f8e00ff */
[----:B------:R2:W-:Y:S01]  /*3d80*/  @P0 ATOMS.AND RZ, [UR4+0x18], R0 ;  /* 0x00001800ffff098c */ /* 0x0005e2000a800004 */
[----:B------:R-:W-:Y:S05]  /*3d90*/  BRA `(.L_x_69) ;  /* 0x0000000000147947 */ /* 0x000fea0003800000 */
.L_x_68:
[----:B------:R-:W-:Y:S02]  /*3da0*/  MOV R2, 0x3dc0 ;  /* 0x00003dc000027802 */ /* 0x000fe40000000f00 */
[----:B-1--45:R-:W-:Y:S05]  /*3db0*/  CALL.REL.NOINC `($__internal_0_$__cuda_sm10x_tcgen05_guardrail_trap_col_being_dealloced_not_returned_by_alloc) ;  /* 0x0000005c00b87944 */ /* 0x032fea0003c00000 */
[----:B------:R-:W-:Y:S05]  /*3dc0*/  BRA `(.L_x_69) ;  /* 0x0000000000087947 */ /* 0x000fea0003800000 */
.L_x_67:
[----:B------:R-:W-:Y:S02]  /*3dd0*/  MOV R2, 0x3df0 ;  /* 0x00003df000027802 */ /* 0x000fe40000000f00 */
[----:B-1--45:R-:W-:Y:S05]  /*3de0*/  CALL.REL.NOINC `($__internal_2_$__cuda_sm10x_tcgen05_guardrail_trap_unallocated_columns_being_dealloced) ;  /* 0x0000005c00c47944 */ /* 0x032fea0003c00000 */
.L_x_69:
[----:B------:R-:W-:Y:S01]  /*3df0*/  NOP ;  /* 0x0000000000007918 */ /* 0x000fe20000000000 */
[----:B------:R-:W-:Y:S05]  /*3e00*/  EXIT ;  /* 0x000000000000794d */ /* 0x000fea0003800000 */
.L_x_53:
[----:B------:R-:W-:-:S09]  /*3e10*/  UISETP.NE.OR UP4, UPT, UR10, 0x3, !UP4 ;  /* 0x000000030a00788c */ /* 0x000fd2000e785670 */
[----:B------:R-:W-:Y:S05]  /*3e20*/  BRA.U UP4, `(.L_x_70) ;  /* 0x0000001104047547 */ /* 0x000fea000b800000 */
[----:B------:R-:W1:Y:S01]  /*3e30*/  LDCU.64 UR6, c[0x0][0xc88] ;  /* 0x00019100ff0677ac */ /* 0x000e620008000a00 */
[----:B------:R-:W2:Y:S01]  /*3e40*/  LDC R0, c[0x0][0xf30] ;  /* 0x0003cc00ff007b82 */ /* 0x000ea20000000800 */
[----:B------:R-:W-:Y:S01]  /*3e50*/  IMAD.MOV.U32 R28, RZ, RZ, 0x1 ;  /* 0x00000001ff1c7424 */ /* 0x000fe200078e00ff */
[----:B------:R-:W-:Y:S01]  /*3e60*/  CS2R R26, SRZ ;  /* 0x00000000001a7805 */ /* 0x000fe2000001ff00 */
[----:B------:R-:W4:Y:S01]  /*3e70*/  LDCU.64 UR4, c[0x0][0xc90] ;  /* 0x00019200ff0477ac */ /* 0x000f220008000a00 */
[----:B------:R-:W-:Y:S01]  /*3e80*/  IMAD.MOV.U32 R23, RZ, RZ, 0x2000 ;  /* 0x00002000ff177424 */ /* 0x000fe200078e00ff */
[----:B------:R-:W-:-:S03]  /*3e90*/  UPLOP3.LUT UP1, UPT, UPT, UPT, UPT, 0x40, 0x4 ;  /* 0x000000000004789c */ /* 0x000fc60003f2e870 */
[----:B------:R-:W3:Y:S08]  /*3ea0*/  LDC R22, c[0x0][0x370] ;  /* 0x0000dc00ff167b82 */ /* 0x000ef00000000800 */
[----:B------:R-:W3:Y:S01]  /*3eb0*/  LDC R3, c[0x0][0xf0c] ;  /* 0x0003c300ff037b82 */ /* 0x000ee20000000800 */
[----:B-1----:R-:W-:-:S03]  /*3ec0*/  UISETP.NE.U32.AND UP2, UPT, UR6, URZ, UPT ;  /* 0x000000ff0600728c */ /* 0x002fc6000bf45070 */
[----:B------:R-:W-:Y:S01]  /*3ed0*/  UMOV UR6, 0x400 ;  /* 0x0000040000067882 */ /* 0x000fe20000000000 */
[----:B------:R-:W-:Y:S02]  /*3ee0*/  UISETP.NE.AND.EX UP2, UPT, UR7, URZ, UPT, UP2 ;  /* 0x000000ff0700728c */ /* 0x000fe4000bf45320 */
[----:B------:R-:W-:Y:S01]  /*3ef0*/  ULEA UR6, UR45, UR6, 0x18 ;  /* 0x000000062d067291 */ /* 0x000fe2000f8ec0ff */
[----:B------:R-:W1:Y:S01]  /*3f00*/  LDC R20, c[0x0][0xf20] ;  /* 0x0003c800ff147b82 */ /* 0x000e620000000800 */
[----:B----4-:R-:W-:Y:S01]  /*3f10*/  UISETP.NE.U32.AND UP3, UPT, UR4, URZ, UPT ;  /* 0x000000ff0400728c */ /* 0x010fe2000bf65070 */
[----:B--2---:R-:W-:Y:S01]  /*3f20*/  ISETP.NE.AND P1, PT, R0, 0x1, PT ;  /* 0x000000010000780c */ /* 0x004fe20003f25270 */
[----:B------:R-:W-:Y:S02]  /*3f30*/  UIADD3 UR7, UPT, UPT, UR6, 0x68, URZ ;  /* 0x0000006806077890 */ /* 0x000fe4000fffe0ff */
[----:B------:R-:W-:Y:S02]  /*3f40*/  UIADD3 UR33, UPT, UPT, UR6, 0x50, URZ ;  /* 0x0000005006217890 */ /* 0x000fe4000fffe0ff */
[----:B------:R-:W-:Y:S01]  /*3f50*/  UIADD3 UR25, UPT, UPT, UR6, 0x58, URZ ;  /* 0x0000005806197890 */ /* 0x000fe2000fffe0ff */
[----:B------:R-:W2:Y:S01]  /*3f60*/  LDC.64 R30, c[0x0][0x348] ;  /* 0x0000d200ff1e7b82 */ /* 0x000ea20000000a00 */
[----:B------:R-:W-:-:S02]  /*3f70*/  UIADD3 UR9, UPT, UPT, UR6, 0x60, URZ ;  /* 0x0000006006097890 */ /* 0x000fc4000fffe0ff */
[----:B------:R-:W-:Y:S02]  /*3f80*/  UPRMT UR7, UR45, 0x654, UR7 ;  /* 0x000006542d077896 */ /* 0x000fe40008000007 */
[----:B------:R-:W-:-:S03]  /*3f90*/  UISETP.NE.AND.EX UP3, UPT, UR5, URZ, UPT, UP3 ;  /* 0x000000ff0500728c */ /* 0x000fc6000bf65330 */
[----:B------:R-:W4:Y:S08]  /*3fa0*/  LDC.64 R14, c[0x0][0xf10] ;  /* 0x0003c400ff0e7b82 */ /* 0x000f300000000a00 */
[----:B------:R-:W1:Y:S08]  /*3fb0*/  LDC.64 R6, c[0x0][0xf18] ;  /* 0x0003c600ff067b82 */ /* 0x000e700000000a00 */
[----:B------:R-:W1:Y:S08]  /*3fc0*/  LDC.64 R4, c[0x0][0xf28] ;  /* 0x0003ca00ff047b82 */ /* 0x000e700000000a00 */
[----:B---3--:R-:W1:Y:S02]  /*3fd0*/  LDC R21, c[0x0][0x374] ;  /* 0x0000dd00ff157b82 */ /* 0x008e640000000800 */
.L_x_81:
[C---:B------:R-:W-:Y:S02]  /*3fe0*/  LEA R0, R27.reuse, UR6, 0x3 ;  /* 0x000000061b007c11 */ /* 0x040fe4000f8e18ff */
[----:B------:R-:W-:Y:S02]  /*3ff0*/  SHF.L.U32 R2, R26, 0x1f, RZ ;  /* 0x0000001f1a027819 */ /* 0x000fe400000006ff */
[----:B------:R-:W-:Y:S02]  /*4000*/  LEA R16, R27, UR6, 0x4 ;  /* 0x000000061b107c11 */ /* 0x000fe4000f8e20ff */
[----:B---3--:R-:W3:Y:S02]  /*4010*/  SYNCS.PHASECHK.TRANS64.TRYWAIT P0, [R0+URZ+0xa0], R2 ;  /* 0x0000a002000075a7 */ /* 0x008ee400080011ff */
[----:B---3--:R-:W-:Y:S05]  /*4020*/  @!P0 BRA `(.L_x_71) ;  /* 0x0000005400cc8947 */ /* 0x008fea0003800000 */
.L_x_159:
[----:B------:R-:W-:Y:S01]  /*4030*/  ISETP.GE.AND P0, PT, R40, 0x1, PT ;  /* 0x000000012800780c */ /* 0x000fe20003f06270 */
[----:B------:R-:W1:Y:S01]  /*4040*/  LDS.128 R16, [R16+0x110] ;  /* 0x0001100010107984 */ /* 0x000e620000000c00 */
[----:B------:R-:W-:Y:S01]  /*4050*/  ISETP.NE.U32.AND P4, PT, RZ, UR4, PT ;  /* 0x00000004ff007c0c */ /* 0x000fe2000bf85070 */
[----:B---3--:R-:W-:Y:S01]  /*4060*/  VIADD R0, R0, 0xb0 ;  /* 0x000000b000007836 */ /* 0x008fe20000000000 */
[----:B------:R-:W-:Y:S01]  /*4070*/  SHF.L.U32 R24, R28, 0x1f, RZ ;  /* 0x0000001f1c187819 */ /* 0x000fe200000006ff */
[----:B------:R-:W-:Y:S01]  /*4080*/  USHF.L.U32 UR35, UR27, 0x7, URZ ;  /* 0x000000071b237899 */ /* 0x000fe200080006ff */
[----:B------:R-:W-:Y:S01]  /*4090*/  ISETP.NE.AND.EX P4, PT, RZ, UR5, PT, P4 ;  /* 0x00000005ff007c0c */ /* 0x000fe2000bf85340 */
[----:B------:R-:W-:Y:S01]  /*40a0*/  USHF.L.U32 UR34, UR11, 0x7, URZ ;  /* 0x000000070b227899 */ /* 0x000fe200080006ff */
[----:B------:R-:W-:Y:S01]  /*40b0*/  PRMT R0, RZ, 0x654, R0 ;  /* 0x00000654ff007816 */ /* 0x000fe20000000000 */
[----:B------:R-:W-:Y:S01]  /*40c0*/  @!PT LDS RZ, [RZ] ;  /* 0x00000000fffff984 */ /* 0x000fe20000000800 */
[----:B------:R-:W-:Y:S01]  /*40d0*/  @!PT LDS RZ, [RZ] ;  /* 0x00000000fffff984 */ /* 0x000fe20000000800 */
[----:B------:R-:W-:Y:S01]  /*40e0*/  @!PT LDS RZ, [RZ] ;  /* 0x00000000fffff984 */ /* 0x000fe20000000800 */
[----:B------:R-:W-:Y:S01]  /*40f0*/  @!PT LDS RZ, [RZ] ;  /* 0x00000000fffff984 */ /* 0x000fe20000000800 */
[----:B------:R3:W-:Y:S06]  /*4100*/  MEMBAR.ALL.CTA ;  /* 0x0000000000007992 */ /* 0x0007ec0000008000 */
[----:B---3--:R-:W3:Y:S02]  /*4110*/  FENCE.VIEW.ASYNC.S ;  /* 0x00000000000073c6 */ /* 0x008ee40000000000 */
[----:B---3--:R3:W-:Y:S01]  /*4120*/  SYNCS.ARRIVE.TRANS64.RED.A1T0 RZ, [R0+URZ], RZ ;  /* 0x000000ff00ff79a7 */ /* 0x0087e200081004ff */
[----:B-1----:R-:W-:Y:S11]  /*4130*/  LOP3.LUT P3, RZ, R18, 0x1, RZ, 0xc0, !PT ;  /* 0x0000000112ff7812 */ /* 0x002ff6000786c0ff */
[----:B------:R-:W-:Y:S02]  /*4140*/  @!UPT UIADD3 URZ, UPT, UPT, URZ, URZ, URZ ;  /* 0x000000fffffff290 */ /* 0x000fe4000fffe0ff */
[----:B------:R-:W-:Y:S02]  /*4150*/  @P3 MOV R11, R16 ;  /* 0x00000010000b3202 */ /* 0x000fe40000000f00 */
[----:B------:R-:W-:Y:S01]  /*4160*/  @P3 LOP3.LUT R10, R17, 0xffff, RZ, 0xc0, !PT ;  /* 0x0000ffff110a3812 */ /* 0x000fe200078ec0ff */
[----:B---3--:R-:W-:Y:S06]  /*4170*/  @!P0 BRA `(.L_x_72) ;  /* 0x0000000000a48947 */ /* 0x008fec0003800000 */
[-C--:B------:R-:W-:Y:S01]  /*4180*/  IMAD.HI.U32 R0, R21, R7.reuse, RZ ;  /* 0x0000000715007227 */ /* 0x080fe200078e00ff */
[----:B------:R-:W-:Y:S02]  /*4190*/  ISETP.NE.AND P0, PT, R6, 0x1, PT ;  /* 0x000000010600780c */ /* 0x000fe40003f05270 */
[----:B------:R-:W-:Y:S01]  /*41a0*/  ISETP.NE.AND P2, PT, R40, 0x1, PT ;  /* 0x000000012800780c */ /* 0x000fe20003f45270 */
[----:B----4-:R-:W-:Y:S01]  /*41b0*/  IMAD.HI.U32 R9, R22, R14, RZ ;  /* 0x0000000e16097227 */ /* 0x010fe200078e00ff */
[----:B------:R-:W-:Y:S02]  /*41c0*/  SHF.R.U32.HI R0, RZ, R20, R0 ;  /* 0x00000014ff007219 */ /* 0x000fe40000011600 */
[----:B------:R-:W-:Y:S01]  /*41d0*/  ISETP.NE.AND P5, PT, R3, 0x1, PT ;  /* 0x000000010300780c */ /* 0x000fe20003fa5270 */
[----:B------:R-:W-:Y:S01]  /*41e0*/  IMAD.HI.U32 R13, R10, R7, RZ ;  /* 0x000000070a0d7227 */ /* 0x000fe200078e00ff */
[----:B------:R-:W-:Y:S02]  /*41f0*/  SHF.R.U32.HI R9, RZ, R15, R9 ;  /* 0x0000000fff097219 */ /* 0x000fe40000011609 */
[----:B------:R-:W-:Y:S01]  /*4200*/  SEL R0, R21, R0, !P0 ;  /* 0x0000000015007207 */ /* 0x000fe20004000000 */
[----:B------:R-:W-:Y:S01]  /*4210*/  IMAD.HI.U32 R12, R11, R14, RZ ;  /* 0x0000000e0b0c7227 */ /* 0x000fe200078e00ff */
[----:B------:R-:W-:Y:S03]  /*4220*/  SEL R9, R22, R9, !P5 ;  /* 0x0000000916097207 */ /* 0x000fe60006800000 */
[-C--:B------:R-:W-:Y:S01]  /*4230*/  IMAD.HI.U32 R8, R0, R4.reuse, RZ ;  /* 0x0000000400087227 */ /* 0x080fe200078e00ff */
[----:B------:R-:W-:Y:S03]  /*4240*/  SHF.R.U32.HI R12, RZ, R15, R12 ;  /* 0x0000000fff0c7219 */ /* 0x000fe6000001160c */
[----:B------:R-:W-:Y:S01]  /*4250*/  IMAD.HI.U32 R2, R9, R4, RZ ;  /* 0x0000000409027227 */ /* 0x000fe200078e00ff */
[-C--:B------:R-:W-:Y:S02]  /*4260*/  @P2 SHF.R.U32.HI R0, RZ, R5.reuse, R8 ;  /* 0x00000005ff002219 */ /* 0x080fe40000011608 */
[----:B------:R-:W-:Y:S02]  /*4270*/  SHF.R.U32.HI R8, RZ, R20, R13 ;  /* 0x00000014ff087219 */ /* 0x000fe4000001160d */
[----:B------:R-:W-:Y:S01]  /*4280*/  @P2 SHF.R.U32.HI R9, RZ, R5, R2 ;  /* 0x00000005ff092219 */ /* 0x000fe20000011602 */
[----:B------:R-:W-:Y:S01]  /*4290*/  IMAD R0, R40, R0, RZ ;  /* 0x0000000028007224 */ /* 0x000fe200078e02ff */
[----:B------:R-:W-:Y:S02]  /*42a0*/  SEL R8, R10, R8, !P0 ;  /* 0x000000080a087207 */ /* 0x000fe40004000000 */
[----:B------:R-:W-:Y:S01]  /*42b0*/  SEL R2, R11, R12, !P5 ;  /* 0x0000000c0b027207 */ /* 0x000fe20006800000 */
[----:B------:R-:W-:Y:S01]  /*42c0*/  IMAD R12, R40, R9, RZ ;  /* 0x00000009280c7224 */ /* 0x000fe200078e02ff */
[C---:B------:R-:W-:Y:S01]  /*42d0*/  ISETP.GE.AND P0, PT, R8.reuse, R0, PT ;  /* 0x000000000800720c */ /* 0x040fe20003f06270 */
[----:B------:R-:W-:Y:S03]  /*42e0*/  IMAD.HI.U32 R0, R8, R4, RZ ;  /* 0x0000000408007227 */ /* 0x000fe600078e00ff */
[----:B------:R-:W-:Y:S02]  /*42f0*/  ISETP.GE.OR P0, PT, R2, R12, P0 ;  /* 0x0000000c0200720c */ /* 0x000fe40000706670 */
[-C--:B------:R-:W-:Y:S04]  /*4300*/  SHF.R.U32.HI R0, RZ, R5.reuse, R0 ;  /* 0x00000005ff007219 */ /* 0x080fe80000011600 */
[----:B------:R-:W-:Y:S05]  /*4310*/  SEL R13, R8, R0, !P2 ;  /* 0x00000000080d7207 */ /* 0x000fea0005000000 */
[----:B------:R-:W-:Y:S02]  /*4320*/  IMAD.MOV R12, RZ, RZ, -R13 ;  /* 0x000000ffff0c7224 */ /* 0x000fe400078e0a0d */
[----:B------:R-:W-:Y:S04]  /*4330*/  @!P0 IMAD.HI.U32 R0, R2, R4, RZ ;  /* 0x0000000402008227 */ /* 0x000fe800078e00ff */
[----:B------:R-:W-:Y:S01]  /*4340*/  IMAD R12, R40, R12, R8 ;  /* 0x0000000c280c7224 */ /* 0x000fe200078e0208 */
[----:B------:R-:W-:Y:S04]  /*4350*/  @!P0 SHF.R.U32.HI R0, RZ, R5, R0 ;  /* 0x00000005ff008219 */ /* 0x000fe80000011600 */
[----:B------:R-:W-:Y:S04]  /*4360*/  @!P0 SEL R0, R2, R0, !P2 ;  /* 0x0000000002008207 */ /* 0x000fe80005000000 */
[----:B------:R-:W-:Y:S01]  /*4370*/  @!P0 IADD3 R13, PT, PT, R13, -R0, RZ ;  /* 0x800000000d0d8210 */ /* 0x000fe20007ffe0ff */
[----:B------:R-:W-:Y:S01]  /*4380*/  @!P0 IMAD R0, R9, R12, R0 ;  /* 0x0000000c09008224 */ /* 0x000fe200078e0200 */
[----:B------:R-:W-:Y:S01]  /*4390*/  IADD3 R9, PT, PT, -R8, RZ, RZ ;  /* 0x000000ff08097210 */ /* 0x000fe20007ffe1ff */
[--C-:B------:R-:W-:Y:S02]  /*43a0*/  IMAD.MOV R12, RZ, RZ, -R2.reuse ;  /* 0x000000ffff0c7224 */ /* 0x100fe400078e0a02 */
[----:B------:R-:W-:Y:S02]  /*43b0*/  @!P0 IMAD R8, R13, R40, R2 ;  /* 0x000000280d088224 */ /* 0x000fe400078e0202 */
[----:B------:R-:W-:Y:S02]  /*43c0*/  @!P0 IMAD.MOV.U32 R2, RZ, RZ, R0 ;  /* 0x000000ffff028224 */ /* 0x000fe400078e0000 */
[----:B------:R-:W-:Y:S02]  /*43d0*/  IMAD R11, R3, R12, R11 ;  /* 0x0000000c030b7224 */ /* 0x000fe400078e020b */
[----:B------:R-:W-:Y:S02]  /*43e0*/  IMAD R10, R6, R9, R10 ;  /* 0x00000009060a7224 */ /* 0x000fe400078e020a */
[----:B------:R-:W-:Y:S02]  /*43f0*/  IMAD R11, R2, R3, R11 ;  /* 0x00000003020b7224 */ /* 0x000fe400078e020b */
[----:B------:R-:W-:Y:S02]  /*4400*/  IMAD R10, R8, R6, R10 ;  /* 0x00000006080a7224 */ /* 0x000fe400078e020a */
.L_x_72:
[----:B------:R-:W-:Y:S05]  /*4410*/  BRA.U UP1, `(.L_x_73) ;  /* 0x0000000101107547 */ /* 0x000fea000b800000 */
[----:B------:R-:W-:Y:S04]  /*4420*/  MOV R2, UR13 ;  /* 0x0000000d00027c02 */ /* 0x000fe80008000f00 */
[----:B------:R-:W-:Y:S04]  /*4430*/  SHF.L.U32 R2, R2, 0x1f, RZ ;  /* 0x0000001f02027819 */ /* 0x000fe800000006ff */
[----:B------:R-:W1:Y:S02]  /*4440*/  SYNCS.PHASECHK.TRANS64.TRYWAIT P0, [UR6+0x98], R2 ;  /* 0x00009802ff0075a7 */ /* 0x000e640008001106 */
[----:B-1----:R-:W-:Y:S05]  /*4450*/  @!P0 BRA `(.L_x_74) ;  /* 0x0000005000d48947 */ /* 0x002fea0003800000 */
.L_x_73:
[----:B------:R-:W-:Y:S05]  /*4460*/  BRA.U !UP3, `(.L_x_75) ;  /* 0x000000010b347547 */ /* 0x000fea000b800000 */
[----:B------:R-:W-:Y:S01]  /*4470*/  UPLOP3.LUT UP0, UPT, UPT, UPT, UP2, 0x80, 0x8 ;  /* 0x000000000008789c */ /* 0x000fe20003f0f020 */
[----:B-1----:R-:W-:Y:S02]  /*4480*/  HFMA2 R0, -RZ, RZ, 0, 5.9604644775390625e-08 ;  /* 0x00000001ff007431 */ /* 0x002fe400000001ff */
[----:B------:R-:W-:Y:S03]  /*4490*/  IMAD.MOV.U32 R88, RZ, RZ, 0x1 ;  /* 0x00000001ff587424 */ /* 0x000fe600078e00ff */
[----:B------:R-:W-:Y:S05]  /*44a0*/  PLOP3.LUT P0, PT, PT, PT, UP0, 0x80, 0x8 ;  /* 0x000000000008781c */ /* 0x000fea0003f0f008 */
[----:B------:R-:W1:Y:S01]  /*44b0*/  @UP0 LDCU.64 UR10, c[0x0][0xc88] ;  /* 0x00019100ff0a07ac */ /* 0x000e620008000a00 */
[----:B------:R-:W-:Y:S07]  /*44c0*/  @UP0 UIMAD UR8, UR44, UR4, URZ ;  /* 0x000000042c0802a4 */ /* 0x000fee000f8e02ff */
[----:B------:R-:W-:Y:S01]  /*44d0*/  @!P0 PRMT R88, R0, 0x7610, R88 ;  /* 0x0000761000588816 */ /* 0x000fe20000000058 */
[----:B-1----:R-:W-:Y:S03]  /*44e0*/  @UP0 UIMAD.WIDE UR10, UR8, 0x4, UR10 ;  /* 0x00000004080a08a5 */ /* 0x002fe6000f8e020a */
[----:B------:R-:W1:Y:S03]  /*44f0*/  @!UP0 LDCU UR8, c[0x0][0xc80] ;  /* 0x00019000ff0887ac */ /* 0x000e660008000800 */
[----:B------:R-:W-:Y:S01]  /*4500*/  IMAD.U32 R8, RZ, RZ, UR10 ;  /* 0x0000000aff087e24 */ /* 0x000fe2000f8e00ff */
[----:B------:R-:W-:Y:S05]  /*4510*/  MOV R9, UR11 ;  /* 0x0000000b00097c02 */ /* 0x000fea0008000f00 */
[----:B-----5:R3:W5:Y:S02]  /*4520*/  @P0 LDG.E R49, desc[UR46][R8.64] ;  /* 0x0000002e08310981 */ /* 0x020764000c1e1900 */
[----:B-1-3--:R-:W-:Y:S07]  /*4530*/  @!P0 IMAD.U32 R49, RZ, RZ, UR8 ;  /* 0x00000008ff318e24 */ /* 0x00afee000f8e00ff */
.L_x_75:
[----:B-----5:R-:W-:Y:S01]  /*4540*/  @!P4 FSETP.EQ.AND P0, PT, R49, RZ, PT ;  /* 0x000000ff3100c20b */ /* 0x020fe20003f02000 */
[----:B------:R-:W-:Y:S01]  /*4550*/  @!UPT UIADD3 URZ, UPT, UPT, URZ, URZ, URZ ;  /* 0x000000fffffff290 */ /* 0x000fe2000fffe0ff */
[----:B------:R-:W-:Y:S11]  /*4560*/  @!P4 BRA `(.L_x_76) ;  /* 0x000000000014c947 */ /* 0x000ff60003800000 */
[----:B------:R-:W-:Y:S02]  /*4570*/  LOP3.LUT P2, RZ, R88, 0xff, RZ, 0xc0, !PT ;  /* 0x000000ff58ff7812 */ /* 0x000fe4000784c0ff */
[----:B------:R-:W-:Y:S04]  /*4580*/  PLOP3.LUT P0, PT, PT, PT, UP0, 0x80, 0x8 ;  /* 0x000000000008781c */ /* 0x000fe80003f0f008 */
[----:B------:R-:W-:Y:S07]  /*4590*/  PLOP3.LUT P0, PT, P0, PT, PT, 0x8, 0x80 ;  /* 0x000000000080781c */ /* 0x000fee000070e170 */
[----:B------:R-:W-:Y:S11]  /*45a0*/  @P2 FSETP.EQ.AND P0, PT, R49, RZ, PT ;  /* 0x000000ff3100220b */ /* 0x000ff60003f02000 */
[----:B------:R-:W-:Y:S02]  /*45b0*/  @!UPT UIADD3 URZ, UPT, UPT, URZ, URZ, URZ ;  /* 0x000000fffffff290 */ /* 0x000fe4000fffe0ff */
.L_x_76:
[----:B------:R-:W3:Y:S01]  /*45c0*/  SYNCS.PHASECHK.TRANS64.TRYWAIT P2, [UR6+0x70], R24 ;  /* 0x00007018ff0075a7 */ /* 0x000ee20008041106 */
[----:B------:R-:W-:Y:S04]  /*45d0*/  ELECT P4, URZ, PT ;  /* 0x0000000000ff782f */ /* 0x000fe80003880000 */
[----:B------:R-:W-:Y:S11]  /*45e0*/  PLOP3.LUT P4, PT, P0, P4, PT, 0xf2, 0x2f ;  /* 0x00000000002f781c */ /* 0x000ff60000789e72 */
[----:B------:R-:W-:Y:S02]  /*45f0*/  @!UPT UIADD3 URZ, UPT, UPT, URZ, URZ, URZ ;  /* 0x000000fffffff290 */ /* 0x000fe4000fffe0ff */
[----:B--2---:R-:W-:Y:S05]  /*4600*/  @!P4 IADD3 R8, P0, PT, R30, 0x980, RZ ;  /* 0x000009801e08c810 */ /* 0x004fea0007f1e0ff */
[----:B-1----:R-:W-:Y:S01]  /*4610*/  @!P4 IMAD.X R2, RZ, RZ, R31, P0 ;  /* 0x000000ffff02c224 */ /* 0x002fe200000e061f */
[----:B---3--:R-:W-:Y:S07]  /*4620*/  @!P2 BRA `(.L_x_77) ;  /* 0x000000500078a947 */ /* 0x008fee0003800000 */
.L_x_162:
[----:B------:R-:W-:Y:S01]  /*4630*/  @!P4 R2UR UR10, R8 ;  /* 0x00000000080ac2ca */ /* 0x000fe200000e0000 */
[----:B------:R-:W-:Y:S01]  /*4640*/  VOTEU.ALL UP1, P4 ;  /* 0x0000000000ff7886 */ /* 0x000fe20002020000 */
[----:B------:R-:W-:Y:S01]  /*4650*/  @!P4 R2UR UR8, R2 ;  /* 0x000000000208c2ca */ /* 0x000fe200000e0000 */
[----:B-1----:R-:W-:Y:S01]  /*4660*/  @!P4 IMAD.MOV.U32 R0, RZ, RZ, 0x2000 ;  /* 0x00002000ff00c424 */ /* 0x002fe200078e00ff */
[----:B------:R-:W-:Y:S01]  /*4670*/  UMOV UR11, 0x10000000 ;  /* 0x10000000000b7882 */ /* 0x000fe20000000000 */
[----:B------:R-:W-:Y:S01]  /*4680*/  UMOV UR36, UR44 ;  /* 0x0000002c00247c82 */ /* 0x000fe20008000000 */
[----:B------:R-:W-:Y:S01]  /*4690*/  @!UP1 UIADD3 UR32, UPT, UPT, UR6, 0x200, URZ ;  /* 0x0000020006209890 */ /* 0x000fe2000fffe0ff */
[----:B------:R-:W-:Y:S06]  /*46a0*/  VOTEU.ALL UP1, P4 ;  /* 0x0000000000ff7886 */ /* 0x000fec0002020000 */
[----:B------:R-:W-:Y:S01]  /*46b0*/  IMAD.U32 R8, RZ, RZ, UR10 ;  /* 0x0000000aff087e24 */ /* 0x000fe2000f8e00ff */
[----:B------:R-:W-:Y:S01]  /*46c0*/  UMOV UR10, 0x0 ;  /* 0x00000000000a7882 */ /* 0x000fe20000000000 */
[----:B------:R-:W-:Y:S01]  /*46d0*/  IMAD.U32 R9, RZ, RZ, UR8 ;  /* 0x00000008ff097e24 */ /* 0x000fe2000f8e00ff */
[----:B------:R-:W-:Y:S02]  /*46e0*/  UPRMT UR8, UR45, 0x654, UR33 ;  /* 0x000006542d087896 */ /* 0x000fe40008000021 */
[----:B------:R-:W-:Y:S02]  /*46f0*/  @!P4 R2UR UR14, R8 ;  /* 0x00000000080ec2ca */ /* 0x000fe400000e0000 */
[----:B------:R-:W-:Y:S02]  /*4700*/  @!P4 R2UR UR15, R9 ;  /* 0x00000000090fc2ca */ /* 0x000fe400000e0000 */
[----:B------:R-:W-:Y:S05]  /*4710*/  @!P4 IADD3 R8, P0, PT, R30, 0x980, RZ ;  /* 0x000009801e08c810 */ /* 0x000fea0007f1e0ff */
[----:B------:R-:W-:Y:S06]  /*4720*/  @!P4 IMAD.X R2, RZ, RZ, R31, P0 ;  /* 0x000000ffff02c224 */ /* 0x000fec00000e061f */
[----:B------:R1:W-:Y:S01]  /*4730*/  @!UP1 UTMALDG.3D [UR32], [UR14], desc[UR10] ;  /* 0x00000a200e0095b4 */ /* 0x0003e20008011000 */
[----:B------:R1:W-:Y:S01]  /*4740*/  @!P4 SYNCS.ARRIVE.TRANS64.RED.A0TR RZ, [UR6+0x50], R0 ;  /* 0x00005000ffffc9a7 */ /* 0x0003e20008300406 */
[----:B------:R-:W-:Y:S01]  /*4750*/  SYNCS.ARRIVE.TRANS64.RED.A1T0 RZ, [UR8], RZ ;  /* 0x000000ffffff79a7 */ /* 0x000fe20008100408 */
[----:B------:R-:W2:Y:S02]  /*4760*/  SYNCS.PHASECHK.TRANS64.TRYWAIT P2, [UR6+0x78], R24 ;  /* 0x00007818ff0075a7 */ /* 0x000ea40008041106 */
[----:B-12---:R-:W-:Y:S05]  /*4770*/  @!P2 BRA `(.L_x_78) ;  /* 0x00000050003ca947 */ /* 0x006fea0003800000 */
.L_x_164:
[----:B------:R-:W-:Y:S01]  /*4780*/  @!P4 R2UR UR10, R8 ;  /* 0x00000000080ac2ca */ /* 0x000fe200000e0000 */
[----:B------:R-:W-:Y:S01]  /*4790*/  VOTEU.ALL UP1, P4 ;  /* 0x0000000000ff7886 */ /* 0x000fe20002020000 */
[----:B------:R-:W-:Y:S01]  /*47a0*/  @!P4 R2UR UR8, R2 ;  /* 0x000000000208c2ca */ /* 0x000fe200000e0000 */
[----:B-1----:R-:W-:Y:S01]  /*47b0*/  @!P4 IMAD.MOV.U32 R0, RZ, RZ, 0x2000 ;  /* 0x00002000ff00c424 */ /* 0x002fe200078e00ff */
[----:B------:R-:W-:Y:S01]  /*47c0*/  UMOV UR11, 0x10000000 ;  /* 0x10000000000b7882 */ /* 0x000fe20000000000 */
[----:B------:R-:W-:Y:S01]  /*47d0*/  UMOV UR27, UR35 ;  /* 0x00000023001b7c82 */ /* 0x000fe20008000000 */
[----:B------:R-:W-:Y:S02]  /*47e0*/  @!UP1 UIADD3 UR26, UPT, UPT, UR34, 0x20, URZ ;  /* 0x00000020221a9890 */ /* 0x000fe4000fffe0ff */
[----:B------:R-:W-:Y:S01]  /*47f0*/  @!UP1 UIADD3 UR24, UPT, UPT, UR6, 0x2200, URZ ;  /* 0x0000220006189890 */ /* 0x000fe2000fffe0ff */
[----:B------:R-:W-:Y:S01]  /*4800*/  VOTEU.ALL UP1, P4 ;  /* 0x0000000000ff7886 */ /* 0x000fe20002020000 */
[----:B------:R-:W-:Y:S03]  /*4810*/  UMOV UR28, UR44 ;  /* 0x0000002c001c7c82 */ /* 0x000fe60008000000 */
        /* <DEDUP_REMOVED lines=13> */
.L_x_166:
[----:B------:R-:W2:Y:S01]  /*48f0*/  LDC.64 R12, c[0x0][0xf18] ;  /* 0x0003c600ff0c7b82 */ /* 0x000ea20000000a00 */
[----:B------:R-:W-:Y:S01]  /*4900*/  @!P4 R2UR UR8, R2 ;  /* 0x000000000208c2ca */ /* 0x000fe200000e0000 */
[----:B------:R-:W-:Y:S01]  /*4910*/  VOTEU.ALL UP1, P4 ;  /* 0x0000000000ff7886 */ /* 0x000fe20002020000 */
[----:B------:R-:W-:Y:S01]  /*4920*/  @!P4 R2UR UR10, R8 ;  /* 0x00000000080ac2ca */ /* 0x000fe200000e0000 */
[----:B-1----:R-:W-:Y:S01]  /*4930*/  @!P4 IMAD.MOV.U32 R0, RZ, RZ, 0x2000 ;  /* 0x00002000ff00c424 */ /* 0x002fe200078e00ff */
[----:B------:R-:W-:Y:S03]  /*4940*/  UMOV UR16, 0x0 ;  /* 0x0000000000107882 */ /* 0x000fe60000000000 */
[----:B------:R-:W1:Y:S01]  /*4950*/  @!P1 LDC R2, c[0x0][0xf0c] ;  /* 0x0003c300ff029b82 */ /* 0x000e620000000800 */
[----:B------:R-:W-:Y:S01]  /*4960*/  UMOV UR17, 0x10000000 ;  /* 0x1000000000117882 */ /* 0x000fe20000000000 */
[----:B------:R-:W-:Y:S01]  /*4970*/  UMOV UR11, UR35 ;  /* 0x00000023000b7c82 */ /* 0x000fe20008000000 */
[----:B------:R-:W-:Y:S01]  /*4980*/  UMOV UR12, UR44 ;  /* 0x0000002c000c7c82 */ /* 0x000fe20008000000 */
[----:B------:R-:W-:Y:S01]  /*4990*/  UPRMT UR14, UR45, 0x654, UR9 ;  /* 0x000006542d0e7896 */ /* 0x000fe20008000009 */
[----:B------:R-:W-:Y:S01]  /*49a0*/  @P3 SHF.R.U32.HI R25, RZ, 0x10, R17 ;  /* 0x00000010ff193819 */ /* 0x000fe20000011611 */
[----:B------:R-:W-:Y:S02]  /*49b0*/  VIADD R27, R27, 0x1 ;  /* 0x000000011b1b7836 */ /* 0x000fe40000000000 */
[----:B------:R-:W-:Y:S01]  /*49c0*/  IMAD.U32 R9, RZ, RZ, UR8 ;  /* 0x00000008ff097e24 */ /* 0x000fe2000f8e00ff */
[----:B------:R-:W-:Y:S01]  /*49d0*/  @!UP1 UIADD3 UR8, UPT, UPT, UR6, 0x4200, URZ ;  /* 0x0000420006089890 */ /* 0x000fe2000fffe0ff */
[----:B------:R-:W-:Y:S01]  /*49e0*/  IMAD.U32 R8, RZ, RZ, UR10 ;  /* 0x0000000aff087e24 */ /* 0x000fe2000f8e00ff */
[----:B------:R-:W-:Y:S02]  /*49f0*/  @!UP1 UIADD3 UR10, UPT, UPT, UR34, 0x40, URZ ;  /* 0x00000040220a9890 */ /* 0x000fe4000fffe0ff */
[----:B------:R-:W-:Y:S01]  /*4a00*/  @!P4 R2UR UR19, R9 ;  /* 0x000000000913c2ca */ /* 0x000fe200000e0000 */
[----:B------:R-:W-:Y:S01]  /*4a10*/  VOTEU.ALL UP1, P4 ;  /* 0x0000000000ff7886 */ /* 0x000fe20002020000 */
[----:B------:R-:W-:Y:S02]  /*4a20*/  @!P4 R2UR UR18, R8 ;  /* 0x000000000812c2ca */ /* 0x000fe400000e0000 */
[----:B------:R-:W3:Y:S11]  /*4a30*/  LDC.64 R8, c[0x0][0xf10] ;  /* 0x0003c400ff087b82 */ /* 0x000ef60000000a00 */
[----:B------:R1:W-:Y:S01]  /*4a40*/  @!UP1 UTMALDG.3D [UR8], [UR18], desc[UR16] ;  /* 0x00001008120095b4 */ /* 0x0003e20008011000 */
[----:B------:R5:W-:Y:S01]  /*4a50*/  @!P4 SYNCS.ARRIVE.TRANS64.RED.A0TR RZ, [UR6+0x60], R0 ;  /* 0x00006000ffffc9a7 */ /* 0x000be20008300406 */
[C---:B---3--:R-:W-:Y:S01]  /*4a60*/  @!P1 IMAD.HI.U32 R8, R11.reuse, R8, RZ ;  /* 0x000000080b089227 */ /* 0x048fe200078e00ff */
[----:B--2---:R-:W-:Y:S02]  /*4a70*/  @!P1 ISETP.NE.AND P0, PT, R12, 0x1, PT ;  /* 0x000000010c00980c */ /* 0x004fe40003f05270 */
[----:B-1----:R-:W-:Y:S01]  /*4a80*/  @!P1 ISETP.NE.AND P2, PT, R2, 0x1, PT ;  /* 0x000000010200980c */ /* 0x002fe20003f45270 */
[----:B------:R-:W-:Y:S01]  /*4a90*/  SYNCS.ARRIVE.TRANS64.RED.A1T0 RZ, [UR14], RZ ;  /* 0x000000ffffff79a7 */ /* 0x000fe2000810040e */
[C---:B------:R-:W-:Y:S01]  /*4aa0*/  @!P1 IMAD.HI.U32 R13, R10.reuse, R13, RZ ;  /* 0x0000000d0a0d9227 */ /* 0x040fe200078e00ff */
[----:B------:R-:W-:Y:S04]  /*4ab0*/  @!P1 SHF.R.U32.HI R8, RZ, R9, R8 ;  /* 0x00000009ff089219 */ /* 0x000fe80000011608 */
[----:B------:R-:W-:Y:S01]  /*4ac0*/  @!P1 SEL R8, R11, R8, !P2 ;  /* 0x000000080b089207 */ /* 0x000fe20005000000 */
[----:B------:R-:W1:Y:S01]  /*4ad0*/  SYNCS.PHASECHK.TRANS64.TRYWAIT P5, [UR6+0x88], R24 ;  /* 0x00008818ff0075a7 */ /* 0x000e6200080a1106 */
[----:B-----5:R-:W2:Y:S02]  /*4ae0*/  @!P1 LDC R0, c[0x0][0xf20] ;  /* 0x0003c800ff009b82 */ /* 0x020ea40000000800 */
[----:B--2---:R-:W-:Y:S04]  /*4af0*/  @!P1 SHF.R.U32.HI R0, RZ, R0, R13 ;  /* 0x00000000ff009219 */ /* 0x004fe8000001160d */
[----:B------:R-:W-:Y:S05]  /*4b00*/  @!P1 SEL R9, R10, R0, !P0 ;  /* 0x000000000a099207 */ /* 0x000fea0004000000 */
[----:B------:R-:W-:Y:S02]  /*4b10*/  @!P1 IMAD.IADD R0, R9, 0x1, -R8 ;  /* 0x0000000109009824 */ /* 0x000fe400078e0a08 */
[----:B------:R-:W-:Y:S02]  /*4b20*/  @!P1 IMAD.IADD R8, R8, 0x1, -R9 ;  /* 0x0000000108089824 */ /* 0x000fe400078e0a09 */
[----:B------:R-:W-:Y:S02]  /*4b30*/  @!P1 IMAD R11, R0, R2, R11 ;  /* 0x00000002000b9224 */ /* 0x000fe400078e020b */
[----:B------:R-:W-:Y:S01]  /*4b40*/  @!P1 IMAD R10, R8, R12, R10 ;  /* 0x0000000c080a9224 */ /* 0x000fe200078e020a */
[----:B-1----:R-:W-:Y:S06]  /*4b50*/  @!P5 BRA `(.L_x_80) ;  /* 0x0000004c0074d947 */ /* 0x002fec0003800000 */
.L_x_168:
[----:B------:R-:W-:Y:S01]  /*4b60*/  @!P4 IADD3 R2, P0, PT, R30, 0x980, RZ ;  /* 0x000009801e02c810 */ /* 0x000fe20007f1e0ff */
[----:B------:R-:W-:Y:S01]  /*4b70*/  VOTEU.ALL UP1, P4 ;  /* 0x0000000000ff7886 */ /* 0x000fe20002020000 */
[----:B------:R-:W-:Y:S01]  /*4b80*/  UMOV UR22, 0x0 ;  /* 0x0000000000167882 */ /* 0x000fe20000000000 */
[----:B------:R-:W-:Y:S01]  /*4b90*/  UMOV UR23, 0x10000000 ;  /* 0x1000000000177882 */ /* 0x000fe20000000000 */
[----:B------:R-:W-:Y:S01]  /*4ba0*/  @!P4 R2UR UR10, R2 ;  /* 0x00000000020ac2ca */ /* 0x000fe200000e0000 */
[----:B-1----:R-:W-:Y:S01]  /*4bb0*/  @!P4 IMAD.X R0, RZ, RZ, R31, P0 ;  /* 0x000000ffff00c224 */ /* 0x002fe200000e061f */
[----:B------:R-:W-:Y:S01]  /*4bc0*/  @!UP1 UIADD3 UR18, UPT, UPT, UR34, 0x60, URZ ;  /* 0x0000006022129890 */ /* 0x000fe2000fffe0ff */
[----:B------:R-:W-:Y:S01]  /*4bd0*/  IMAD.IADD R2, R10, 0x1, R86 ;  /* 0x000000010a027824 */ /* 0x000fe200078e0256 */
[----:B------:R-:W-:Y:S01]  /*4be0*/  @!UP1 UIADD3 UR16, UPT, UPT, UR6, 0x6200, URZ ;  /* 0x0000620006109890 */ /* 0x000fe2000fffe0ff */
[----:B------:R-:W-:Y:S01]  /*4bf0*/  ISETP.NE.AND P0, PT, R27, 0x2, PT ;  /* 0x000000021b00780c */ /* 0x000fe20003f05270 */
[----:B------:R-:W-:Y:S01]  /*4c00*/  @!UP1 UIADD3 UR17, UPT, UPT, UR6, 0x68, URZ ;  /* 0x0000006806119890 */ /* 0x000fe2000fffe0ff */
[----:B------:R-:W-:Y:S01]  /*4c10*/  @!P4 R2UR UR8, R0 ;  /* 0x000000000008c2ca */ /* 0x000fe200000e0000 */
[----:B------:R-:W-:Y:S01]  /*4c20*/  VOTEU.ALL UP1, P4 ;  /* 0x0000000000ff7886 */ /* 0x000fe20002020000 */
[----:B------:R-:W-:Y:S01]  /*4c30*/  UMOV UR19, UR35 ;  /* 0x0000002300137c82 */ /* 0x000fe20008000000 */
[----:B------:R-:W-:Y:S01]  /*4c40*/  UMOV UR20, UR44 ;  /* 0x0000002c00147c82 */ /* 0x000fe20008000000 */
[----:B------:R-:W-:Y:S01]  /*4c50*/  IMAD.IADD R0, R11, 0x1, R87 ;  /* 0x000000010b007824 */ /* 0x000fe200078e0257 */
[----:B------:R-:W-:Y:S01]  /*4c60*/  R2UR UR11, R2 ;  /* 0x00000000020b72ca */ /* 0x000fe200000e0000 */
[----:B------:R-:W-:Y:S01]  /*4c70*/  IMAD.U32 R8, RZ, RZ, UR10 ;  /* 0x0000000aff087e24 */ /* 0x000fe2000f8e00ff */
[----:B------:R-:W-:Y:S02]  /*4c80*/  @P3 R2UR UR44, R25 ;  /* 0x00000000192c32ca */ /* 0x000fe400000e0000 */
[----:B------:R-:W-:Y:S02]  /*4c90*/  R2UR UR27, R0 ;  /* 0x00000000001b72ca */ /* 0x000fe400000e0000 */
[----:B------:R-:W-:Y:S02]  /*4ca0*/  @!P4 R2UR UR14, R8 ;  /* 0x00000000080ec2ca */ /* 0x000fe400000e0000 */
[----:B------:R-:W-:Y:S01]  /*4cb0*/  IMAD.U32 R9, RZ, RZ, UR8 ;  /* 0x00000008ff097e24 */ /* 0x000fe2000f8e00ff */
[----:B------:R-:W-:Y:S02]  /*4cc0*/  SEL R0, RZ, 0x1, P0 ;  /* 0x00000001ff007807 */ /* 0x000fe40000000000 */
[----:B------:R-:W-:Y:S02]  /*4cd0*/  LOP3.LUT R28, R28, 0x1, RZ, 0x3c, !PT ;  /* 0x000000011c1c7812 */ /* 0x000fe400078e3cff */
[----:B------:R-:W-:Y:S02]  /*4ce0*/  @!P4 R2UR UR15, R9 ;  /* 0x00000000090fc2ca */ /* 0x000fe400000e0000 */
[----:B------:R-:W-:Y:S02]  /*4cf0*/  LOP3.LUT R26, R26, R0, RZ, 0x3c, !PT ;  /* 0x000000001a1a7212 */ /* 0x000fe400078e3cff */
[----:B------:R-:W-:Y:S09]  /*4d00*/  SEL R27, R27, RZ, P0 ;  /* 0x000000ff1b1b7207 */ /* 0x000ff20000000000 */
[----:B------:R3:W-:Y:S01]  /*4d10*/  @!UP1 UTMALDG.3D [UR16], [UR14], desc[UR22] ;  /* 0x000016100e0095b4 */ /* 0x0007e20008011000 */
[----:B------:R3:W-:Y:S01]  /*4d20*/  @!P4 SYNCS.ARRIVE.TRANS64.RED.A0TR RZ, [UR6+0x68], R23 ;  /* 0x00006817ffffc9a7 */ /* 0x0007e20008300406 */
[----:B------:R-:W-:Y:S01]  /*4d30*/  UPLOP3.LUT UP1, UPT, UPT, UPT, UPT, 0x80, 0x8 ;  /* 0x000000000008789c */ /* 0x000fe20003f2f070 */
[----:B------:R-:W-:Y:S01]  /*4d40*/  SYNCS.ARRIVE.TRANS64.RED.A1T0 RZ, [UR7], RZ ;  /* 0x000000ffffff79a7 */ /* 0x000fe20008100407 */
[----:B------:R-:W-:Y:S09]  /*4d50*/  @P3 BRA `(.L_x_81) ;  /* 0xfffffff000a03947 */ /* 0x000ff2000383ffff */
[----:B------:R-:W-:-:S04]  /*4d60*/  SHF.L.U32 R2, R28, 0x1f, RZ ;  /* 0x0000001f1c027819 */ /* 0x000fc800000006ff */
[----:B------:R-:W1:Y:S02]  /*4d70*/  SYNCS.PHASECHK.TRANS64.TRYWAIT P0, [UR6+0x70], R2 ;  /* 0x00007002ff0075a7 */ /* 0x000e640008001106 */
[----:B-1----:R-:W-:Y:S05]  /*4d80*/  @!P0 BRA `(.L_x_82) ;  /* 0x0000004c00008947 */ /* 0x002fea0003800000 */
.L_x_170:
[----:B------:R-:W2:Y:S02]  /*4d90*/  SYNCS.PHASECHK.TRANS64.TRYWAIT P0, [UR6+0x78], R2 ;  /* 0x00007802ff0075a7 */ /* 0x000ea40008001106 */
[----:B--2---:R-:W-:Y:S05]  /*4da0*/  @!P0 BRA `(.L_x_83) ;  /* 0x0000004c00108947 */ /* 0x004fea0003800000 */
.L_x_172:
[----:B------:R-:W2:Y:S02]  /*4db0*/  SYNCS.PHASECHK.TRANS64.TRYWAIT P0, [UR6+0x80], R2 ;  /* 0x00008002ff0075a7 */ /* 0x000ea40008001106 */
[----:B--2---:R-:W-:Y:S05]  /*4dc0*/  @!P0 BRA `(.L_x_84) ;  /* 0x0000004c00208947 */ /* 0x004fea0003800000 */
.L_x_174:
[----:B-1----:R-:W-:-:S07]  /*4dd0*/  MOV R0, UR6 ;  /* 0x0000000600007c02 */ /* 0x002fce0008000f00 */
.L_x_85:
[----:B-1----:R-:W-:-:S04]  /*4de0*/  SHF.L.U32 R2, R28, 0x1f, RZ ;  /* 0x0000001f1c027819 */ /* 0x002fc800000006ff */
[----:B------:R1:W2:Y:S03]  /*4df0*/  SYNCS.PHASECHK.TRANS64.TRYWAIT P0, [R0+URZ+0x88], R2 ;  /* 0x00008802000075a7 */ /* 0x0002a600080011ff */
[----:B--2---:R-:W-:Y:S05]  /*4e00*/  @!P0 NANOSLEEP.SYNCS 0x989680 ;  /* 0x009896800000895d */ /* 0x004fea0003900000 */
[----:B------:R-:W2:Y:S02]  /*4e10*/  @!P0 SYNCS.PHASECHK.TRANS64 P0, [R0+URZ+0x88], R2 ;  /* 0x00008802000085a7 */ /* 0x000ea400080010ff */
[----:B--23--:R-:W-:Y:S05]  /*4e20*/  @P0 EXIT ;  /* 0x000000000000094d */ /* 0x00cfea0003800000 */
[----:B------:R-:W-:Y:S05]  /*4e30*/  BRA `(.L_x_85) ;  /* 0xfffffffc00e87947 */ /* 0x000fea000383ffff */
.L_x_70:
[----:B------:R-:W-:-:S06]  /*4e40*/  UISETP.GE.AND UP1, UPT, UR10, 0x4, UPT ;  /* 0x000000040a00788c */ /* 0x000fcc000bf26270 */
[----:B------:R-:W-:-:S13]  /*4e50*/  PLOP3.LUT P0, PT, PT, PT, UP1, 0x80, 0x8 ;  /* 0x000000000008781c */ /* 0x000fda0003f0f018 */
[----:B------:R-:W-:Y:S05]  /*4e60*/  @!P0 EXIT ;  /* 0x000000000000894d */ /* 0x000fea0003800000 */
[----:B------:R-:W-:Y:S01]  /*4e70*/  BAR.SYNC.DEFER_BLOCKING 0x6, 0xa0 ;  /* 0x0182800000007b1d */ /* 0x000fe20000010000 */
[C---:B------:R-:W-:Y:S01]  /*4e80*/  IMAD.SHL.U32 R2, R101.reuse, 0x20, RZ ;  /* 0x0000002065027824 */ /* 0x040fe200078e00ff */
[C---:B------:R-:W-:Y:S01]  /*4e90*/  SHF.L.U32 R46, R101.reuse, 0x10, RZ ;  /* 0x00000010652e7819 */ /* 0x040fe200000006ff */
[C---:B------:R-:W-:Y:S01]  /*4ea0*/  IMAD.SHL.U32 R100, R101.reuse, 0x4, RZ ;  /* 0x0000000465647824 */ /* 0x040fe200078e00ff */
[C---:B------:R-:W-:Y:S01]  /*4eb0*/  LOP3.LUT R102, R101.reuse, 0x60, RZ, 0xc0, !PT ;  /* 0x0000006065667812 */ /* 0x040fe200078ec0ff */
[----:B------:R-:W-:Y:S01]  /*4ec0*/  HFMA2 R97, -RZ, RZ, 0, 5.9604644775390625e-08 ;  /* 0x00000001ff617431 */ /* 0x000fe200000001ff */
[----:B------:R-:W-:Y:S02]  /*4ed0*/  UMOV UR48, 0x400 ;  /* 0x0000040000307882 */ /* 0x000fe40000000000 */
[----:B------:R-:W1:Y:S01]  /*4ee0*/  LDC R91, c[0x0][0x370] ;  /* 0x0000dc00ff5b7b82 */ /* 0x000e620000000800 */
[----:B------:R-:W-:Y:S01]  /*4ef0*/  ULEA UR48, UR45, UR48, 0x18 ;  /* 0x000000302d307291 */ /* 0x000fe2000f8ec0ff */
[----:B------:R-:W-:Y:S01]  /*4f00*/  LOP3.LUT R3, R2, 0xc0, RZ, 0xc0, !PT ;  /* 0x000000c002037812 */ /* 0x000fe200078ec0ff */
[----:B------:R-:W-:Y:S01]  /*4f10*/  HFMA2 R95, -RZ, RZ, 0, 0 ;  /* 0x00000000ff5f7431 */ /* 0x000fe200000001ff */
[----:B------:R-:W-:Y:S01]  /*4f20*/  LOP3.LUT R99, R101, 0x2, RZ, 0xc0, !PT ;  /* 0x0000000265637812 */ /* 0x000fe200078ec0ff */
[----:B------:R-:W-:Y:S01]  /*4f30*/  UIADD3 UR4, UPT, UPT, UR48, 0x200, URZ ;  /* 0x0000020030047890 */ /* 0x000fe2000fffe0ff */
[----:B------:R-:W-:Y:S01]  /*4f40*/  LOP3.LUT R100, R3, 0x18, R100, 0xf8, !PT ;  /* 0x0000001803647812 */ /* 0x000fe200078ef864 */
[----:B------:R-:W-:Y:S01]  /*4f50*/  IMAD.MOV.U32 R45, RZ, RZ, RZ ;  /* 0x000000ffff2d7224 */ /* 0x000fe200078e00ff */
[----:B------:R-:W2:Y:S01]  /*4f60*/  LDC R42, c[0x0][0xf0c] ;  /* 0x0003c300ff2a7b82 */ /* 0x000ea20000000800 */
[----:B------:R-:W-:Y:S01]  /*4f70*/  LOP3.LUT R46, R46, 0x600000, RZ, 0xc0, !PT ;  /* 0x006000002e2e7812 */ /* 0x000fe200078ec0ff */
[----:B------:R-:W-:Y:S01]  /*4f80*/  IMAD.MOV.U32 R105, RZ, RZ, RZ ;  /* 0x000000ffff697224 */ /* 0x000fe200078e00ff */
[----:B------:R-:W-:Y:S01]  /*4f90*/  LOP3.LUT R100, R100, 0xf20, R2, 0xf8, !PT ;  /* 0x00000f2064647812 */ /* 0x000fe200078ef802 */
[----:B------:R-:W-:Y:S01]  /*4fa0*/  IMAD.U32 R93, RZ, RZ, UR4 ;  /* 0x00000004ff5d7e24 */ /* 0x000fe2000f8e00ff */
[----:B------:R-:W-:Y:S01]  /*4fb0*/  LOP3.LUT R101, R101, 0x4, RZ, 0xc0, !PT ;  /* 0x0000000465657812 */ /* 0x000fe200078ec0ff */
[----:B------:R-:W4:Y:S01]  /*4fc0*/  LDCU.64 UR52, c[0x0][0x348] ;  /* 0x00006900ff3477ac */ /* 0x000f220008000a00 */
[----:B------:R-:W-:Y:S01]  /*4fd0*/  MOV R96, RZ ;  /* 0x000000ff00607202 */ /* 0x000fe20000000f00 */
[----:B------:R-:W1:Y:S01]  /*4fe0*/  LDC R89, c[0x0][0xf20] ;  /* 0x0003c800ff597b82 */ /* 0x000e620000000800 */
[----:B------:R-:W3:Y:S01]  /*4ff0*/  LDS R0, [UR48+0x130] ;  /* 0x00013030ff007984 */ /* 0x000ee20008000800 */
[----:B------:R-:W-:Y:S01]  /*5000*/  IMAD R100, R100, 0x2, R93 ;  /* 0x0000000264647824 */ /* 0x000fe200078e025d */
[----:B------:R-:W1:Y:S03]  /*5010*/  LDCU.64 UR40, c[0x0][0xc88] ;  /* 0x00019100ff2877ac */ /* 0x000e660008000a00 */
[--C-:B------:R-:W-:Y:S01]  /*5020*/  IMAD R99, R99, -0x10, R100.reuse ;  /* 0xfffffff063637824 */ /* 0x100fe200078e0264 */
[----:B------:R-:W1:Y:S01]  /*5030*/  LDCU.64 UR42, c[0x0][0xc90] ;  /* 0x00019200ff2a77ac */ /* 0x000e620008000a00 */
[----:B------:R-:W1:Y:S01]  /*5040*/  LDC R41, c[0x0][0xf30] ;  /* 0x0003cc00ff297b82 */ /* 0x000e620000000800 */
[----:B------:R-:W-:Y:S01]  /*5050*/  IMAD R98, R101, -0x10, R100 ;  /* 0xfffffff065627824 */ /* 0x000fe200078e0264 */
[----:B------:R-:W-:Y:S01]  /*5060*/  UMOV UR49, URZ ;  /* 0x000000ff00317c82 */ /* 0x000fe20008000000 */
[----:B------:R-:W-:-:S05]  /*5070*/  UMOV UR51, URZ ;  /* 0x000000ff00337c82 */ /* 0x000fca0008000000 */
[----:B------:R-:W1:Y:S08]  /*5080*/  LDC.64 R84, c[0x0][0xf10] ;  /* 0x0003c400ff547b82 */ /* 0x000e700000000a00 */
[----:B------:R-:W1:Y:S08]  /*5090*/  LDC.64 R38, c[0x0][0xf18] ;  /* 0x0003c600ff267b82 */ /* 0x000e700000000a00 */
[----:B------:R-:W1:Y:S08]  /*50a0*/  LDC.64 R36, c[0x0][0xf28] ;  /* 0x0003ca00ff247b82 */ /* 0x000e700000000a00 */
[----:B------:R-:W1:Y:S01]  /*50b0*/  LDC.64 R82, c[0x0][0xcb0] ;  /* 0x00032c00ff527b82 */ /* 0x000e620000000a00 */
[----:B---3--:R-:W-:-:S07]  /*50c0*/  IMAD.IADD R46, R0, 0x1, R46 ;  /* 0x00000001002e7824 */ /* 0x008fce00078e022e */
[----:B------:R-:W3:Y:S08]  /*50d0*/  LDC.64 R80, c[0x0][0xca8] ;  /* 0x00032a00ff507b82 */ /* 0x000ef00000000a00 */
[----:B--2-4-:R-:W1:Y:S02]  /*50e0*/  LDC R90, c[0x0][0x374] ;  /* 0x0000dd00ff5a7b82 */ /* 0x014e640000000800 */
.L_x_129:
[----:B------:R-:W-:Y:S02]  /*50f0*/  LEA R0, R105, UR48, 0x3 ;  /* 0x0000003069007c11 */ /* 0x000fe4000f8e18ff */
[----:B------:R-:W-:Y:S02]  /*5100*/  SHF.L.U32 R2, R95, 0x1f, RZ ;  /* 0x0000001f5f027819 */ /* 0x000fe400000006ff */
[----:B-1----:R-:W-:Y:S02]  /*5110*/  LEA R16, R105, UR48, 0x4 ;  /* 0x0000003069107c11 */ /* 0x002fe4000f8e20ff */
[----:B------:R-:W2:Y:S02]  /*5120*/  SYNCS.PHASECHK.TRANS64.TRYWAIT P0, [R0+URZ+0xa0], R2 ;  /* 0x0000a002000075a7 */ /* 0x000ea400080011ff */
[----:B--23--:R-:W-:Y:S05]  /*5130*/  @!P0 BRA `(.L_x_86) ;  /* 0x00000048005c8947 */ /* 0x00cfea0003800000 */
.L_x_175:
[----:B------:R-:W4:Y:S01]  /*5140*/  LDC.64 R10, c[0x0][0xf10] ;  /* 0x0003c400ff0a7b82 */ /* 0x000f220000000a00 */
[----:B------:R-:W3:Y:S01]  /*5150*/  LDS.128 R16, [R16+0x110] ;  /* 0x0001100010107984 */ /* 0x000ee20000000c00 */
[----:B-1----:R-:W-:Y:S01]  /*5160*/  ISETP.NE.AND P1, PT, R41, 0x1, PT ;  /* 0x000000012900780c */ /* 0x002fe20003f25270 */
[----:B--2---:R-:W-:Y:S01]  /*5170*/  VIADD R0, R0, 0xb0 ;  /* 0x000000b000007836 */ /* 0x004fe20000000000 */
[----:B------:R-:W-:Y:S04]  /*5180*/  ISETP.GE.AND P0, PT, R40, 0x1, PT ;  /* 0x000000012800780c */ /* 0x000fe80003f06270 */
[----:B------:R-:W1:Y:S01]  /*5190*/  LDC.64 R8, c[0x0][0xf18] ;  /* 0x0003c600ff087b82 */ /* 0x000e620000000a00 */
[----:B------:R-:W-:Y:S01]  /*51a0*/  PRMT R0, RZ, 0x654, R0 ;  /* 0x00000654ff007816 */ /* 0x000fe20000000000 */
[----:B------:R-:W-:Y:S01]  /*51b0*/  @!PT LDS RZ, [RZ] ;  /* 0x00000000fffff984 */ /* 0x000fe20000000800 */
[----:B------:R-:W-:Y:S01]  /*51c0*/  @!PT LDS RZ, [RZ] ;  /* 0x00000000fffff984 */ /* 0x000fe20000000800 */
[----:B------:R-:W-:Y:S01]  /*51d0*/  @!PT LDS RZ, [RZ] ;  /* 0x00000000fffff984 */ /* 0x000fe20000000800 */
[----:B------:R-:W-:Y:S01]  /*51e0*/  @!PT LDS RZ, [RZ] ;  /* 0x00000000fffff984 */ /* 0x000fe20000000800 */
[----:B------:R2:W-:Y:S06]  /*51f0*/  MEMBAR.ALL.CTA ;  /* 0x0000000000007992 */ /* 0x0005ec0000008000 */
[----:B--2---:R-:W2:Y:S01]  /*5200*/  FENCE.VIEW.ASYNC.S ;  /* 0x00000000000073c6 */ /* 0x004ea20000000000 */
[----:B------:R-:W1:Y:S08]  /*5210*/  @!P1 LDC R12, c[0x0][0xf20] ;  /* 0x0003c800ff0c9b82 */ /* 0x000e700000000800 */
[----:B------:R-:W1:Y:S01]  /*5220*/  @!P1 LDC R7, c[0x0][0xf0c] ;  /* 0x0003c300ff079b82 */ /* 0x000e620000000800 */
[----:B--2---:R2:W-:Y:S01]  /*5230*/  SYNCS.ARRIVE.TRANS64.RED.A1T0 RZ, [R0+URZ], RZ ;  /* 0x000000ff00ff79a7 */ /* 0x0045e200081004ff */
[----:B---3--:R-:W-:Y:S04]  /*5240*/  LOP3.LUT P4, RZ, R18, 0x1, RZ, 0xc0, !PT ;  /* 0x0000000112ff7812 */ /* 0x008fe8000788c0ff */
[----:B------:R-:W-:Y:S09]  /*5250*/  P2R R103, PR, RZ, 0x10 ;  /* 0x00000010ff677803 */ /* 0x000ff20000000000 */
[----:B------:R-:W-:Y:S02]  /*5260*/  @P4 MOV R44, R16 ;  /* 0x00000010002c4202 */ /* 0x000fe40000000f00 */
[----:B------:R-:W-:Y:S01]  /*5270*/  @P4 LOP3.LUT R43, R17, 0xffff, RZ, 0xc0, !PT ;  /* 0x0000ffff112b4812 */ /* 0x000fe200078ec0ff */
[----:B--2-4-:R-:W-:Y:S06]  /*5280*/  @!P0 BRA `(.L_x_87) ;  /* 0x0000000000a48947 */ /* 0x014fec0003800000 */
[----:B------:R-:W-:Y:S01]  /*5290*/  IMAD.HI.U32 R0, R90, R39, RZ ;  /* 0x000000275a007227 */ /* 0x000fe200078e00ff */
[----:B------:R-:W-:Y:S02]  /*52a0*/  ISETP.NE.AND P0, PT, R38, 0x1, PT ;  /* 0x000000012600780c */ /* 0x000fe40003f05270 */
[----:B------:R-:W-:Y:S01]  /*52b0*/  ISETP.NE.AND P2, PT, R40, 0x1, PT ;  /* 0x000000012800780c */ /* 0x000fe20003f45270 */
[----:B------:R-:W-:Y:S01]  /*52c0*/  IMAD.HI.U32 R4, R91, R84, RZ ;  /* 0x000000545b047227 */ /* 0x000fe200078e00ff */
[----:B------:R-:W-:Y:S02]  /*52d0*/  SHF.R.U32.HI R0, RZ, R89, R0 ;  /* 0x00000059ff007219 */ /* 0x000fe40000011600 */
[----:B------:R-:W-:Y:S01]  /*52e0*/  ISETP.NE.AND P3, PT, R42, 0x1, PT ;  /* 0x000000012a00780c */ /* 0x000fe20003f65270 */
[----:B------:R-:W-:Y:S01]  /*52f0*/  IMAD.HI.U32 R6, R43, R39, RZ ;  /* 0x000000272b067227 */ /* 0x000fe200078e00ff */
[-C--:B------:R-:W-:Y:S02]  /*5300*/  SHF.R.U32.HI R4, RZ, R85.reuse, R4 ;  /* 0x00000055ff047219 */ /* 0x080fe40000011604 */
[----:B------:R-:W-:Y:S01]  /*5310*/  SEL R0, R90, R0, !P0 ;  /* 0x000000005a007207 */ /* 0x000fe20004000000 */
[----:B------:R-:W-:Y:S01]  /*5320*/  IMAD.HI.U32 R5, R44, R84, RZ ;  /* 0x000000542c057227 */ /* 0x000fe200078e00ff */
[----:B------:R-:W-:Y:S03]  /*5330*/  SEL R4, R91, R4, !P3 ;  /* 0x000000045b047207 */ /* 0x000fe60005800000 */
[-C--:B------:R-:W-:Y:S01]  /*5340*/  IMAD.HI.U32 R3, R0, R36.reuse, RZ ;  /* 0x0000002400037227 */ /* 0x080fe200078e00ff */
[----:B------:R-:W-:Y:S03]  /*5350*/  SHF.R.U32.HI R5, RZ, R85, R5 ;  /* 0x00000055ff057219 */ /* 0x000fe60000011605 */
[----:B------:R-:W-:Y:S01]  /*5360*/  IMAD.HI.U32 R2, R4, R36, RZ ;  /* 0x0000002404027227 */ /* 0x000fe200078e00ff */
[----:B------:R-:W-:Y:S02]  /*5370*/  @P2 SHF.R.U32.HI R0, RZ, R37, R3 ;  /* 0x00000025ff002219 */ /* 0x000fe40000011603 */
[----:B------:R-:W-:Y:S02]  /*5380*/  SHF.R.U32.HI R3, RZ, R89, R6 ;  /* 0x00000059ff037219 */ /* 0x000fe40000011606 */
[----:B------:R-:W-:Y:S01]  /*5390*/  @P2 SHF.R.U32.HI R4, RZ, R37, R2 ;  /* 0x00000025ff042219 */ /* 0x000fe20000011602 */
[----:B------:R-:W-:Y:S01]  /*53a0*/  IMAD R0, R40, R0, RZ ;  /* 0x0000000028007224 */ /* 0x000fe200078e02ff */
[----:B------:R-:W-:Y:S02]  /*53b0*/  SEL R3, R43, R3, !P0 ;  /* 0x000000032b037207 */ /* 0x000fe40004000000 */
[----:B------:R-:W-:Y:S01]  /*53c0*/  SEL R2, R44, R5, !P3 ;  /* 0x000000052c027207 */ /* 0x000fe20005800000 */
[----:B------:R-:W-:Y:S01]  /*53d0*/  IMAD R5, R40, R4, RZ ;  /* 0x0000000428057224 */ /* 0x000fe200078e02ff */
[C---:B------:R-:W-:Y:S01]  /*53e0*/  ISETP.GE.AND P0, PT, R3.reuse, R0, PT ;  /* 0x000000000300720c */ /* 0x040fe20003f06270 */
[C---:B------:R-:W-:Y:S03]  /*53f0*/  IMAD.HI.U32 R0, R3.reuse, R36, RZ ;  /* 0x0000002403007227 */ /* 0x040fe600078e00ff */
[C---:B------:R-:W-:Y:S02]  /*5400*/  ISETP.GE.OR P0, PT, R2.reuse, R5, P0 ;  /* 0x000000050200720c */ /* 0x040fe40000706670 */
[----:B------:R-:W-:Y:S04]  /*5410*/  SHF.R.U32.HI R0, RZ, R37, R0 ;  /* 0x00000025ff007219 */ /* 0x000fe80000011600 */
[C---:B------:R-:W-:Y:S05]  /*5420*/  SEL R6, R3.reuse, R0, !P2 ;  /* 0x0000000003067207 */ /* 0x040fea0005000000 */
        /* <DEDUP_REMOVED lines=14> */
[----:B------:R-:W-:Y:S07]  /*5510*/  IMAD R43, R3, R38, R43 ;  /* 0x00000026032b7224 */ /* 0x000fee00078e022b */
.L_x_87:
[----:B-1----:R-:W-:Y:S01]  /*5520*/  @!P1 IMAD.HI.U32 R2, R43, R9, RZ ;  /* 0x000000092b029227 */ /* 0x002fe200078e00ff */
[----:B------:R-:W-:Y:S01]  /*5530*/  @!P1 ISETP.NE.AND P0, PT, R8, 0x1, PT ;  /* 0x000000010800980c */ /* 0x000fe20003f05270 */
[----:B------:R-:W-:Y:S01]  /*5540*/  USHF.L.U32 UR38, UR27, 0x7, URZ ;  /* 0x000000071b267899 */ /* 0x000fe200080006ff */
[----:B------:R-:W-:Y:S01]  /*5550*/  @!P1 ISETP.NE.AND P2, PT, R7, 0x1, PT ;  /* 0x000000010700980c */ /* 0x000fe20003f45270 */
[C---:B------:R-:W-:Y:S01]  /*5560*/  @!P1 IMAD.HI.U32 R0, R44.reuse, R10, RZ ;  /* 0x0000000a2c009227 */ /* 0x040fe200078e00ff */
[----:B------:R-:W-:Y:S01]  /*5570*/  @!P1 SHF.R.U32.HI R2, RZ, R12, R2 ;  /* 0x0000000cff029219 */ /* 0x000fe20000011602 */
[----:B------:R-:W-:Y:S01]  /*5580*/  USHF.L.U32 UR37, UR11, 0x7, URZ ;  /* 0x000000070b257899 */ /* 0x000fe200080006ff */
[----:B------:R-:W-:Y:S01]  /*5590*/  @P4 SHF.R.U32.HI R94, RZ, 0x10, R17 ;  /* 0x00000010ff5e4819 */ /* 0x000fe20000011611 */
[----:B------:R-:W-:Y:S01]  /*55a0*/  VIADD R105, R105, 0x1 ;  /* 0x0000000169697836 */ /* 0x000fe20000000000 */
[----:B------:R-:W-:Y:S01]  /*55b0*/  @!P1 SEL R2, R43, R2, !P0 ;  /* 0x000000022b029207 */ /* 0x000fe20004000000 */
[----:B------:R-:W-:Y:S01]  /*55c0*/  BSSY.RECONVERGENT B6, `(.L_x_88) ;  /* 0x0000028000067945 */ /* 0x000fe20003800200 */
[----:B------:R-:W-:Y:S02]  /*55d0*/  @!P1 SHF.R.U32.HI R0, RZ, R11, R0 ;  /* 0x0000000bff009219 */ /* 0x000fe40000011600 */
[----:B------:R-:W-:Y:S02]  /*55e0*/  LOP3.LUT P0, RZ, R93, 0x1b0, RZ, 0xc0, !PT ;  /* 0x000001b05dff7812 */ /* 0x000fe4000780c0ff */
[----:B------:R-:W-:Y:S05]  /*55f0*/  @!P1 SEL R3, R44, R0, !P2 ;  /* 0x000000002c039207 */ /* 0x000fea0005000000 */
[----:B------:R-:W-:Y:S02]  /*5600*/  @!P1 IMAD.IADD R0, R2, 0x1, -R3 ;  /* 0x0000000102009824 */ /* 0x000fe400078e0a03 */
[----:B------:R-:W-:Y:S02]  /*5610*/  @!P1 IMAD.IADD R2, R3, 0x1, -R2 ;  /* 0x0000000103029824 */ /* 0x000fe400078e0a02 */
[----:B------:R-:W-:Y:S02]  /*5620*/  @!P1 IMAD R44, R0, R7, R44 ;  /* 0x00000007002c9224 */ /* 0x000fe400078e022c */
[----:B------:R-:W-:Y:S01]  /*5630*/  @!P1 IMAD R43, R2, R8, R43 ;  /* 0x00000008022b9224 */ /* 0x000fe200078e022b */
[----:B------:R-:W-:Y:S06]  /*5640*/  @!P0 BRA `(.L_x_89) ;  /* 0x00000000007c8947 */ /* 0x000fec0003800000 */
[----:B------:R-:W1:Y:S01]  /*5650*/  LDCU.64 UR8, c[0x4][0x80] ;  /* 0x01001000ff0877ac */ /* 0x000e620008000a00 */
[----:B------:R-:W-:Y:S01]  /*5660*/  MOV R2, 0x0 ;  /* 0x0000000000027802 */ /* 0x000fe20000000f00 */
[----:B------:R-:W-:Y:S02]  /*5670*/  HFMA2 R12, -RZ, RZ, 0, 5.9604644775390625e-08 ;  /* 0x00000001ff0c7431 */ /* 0x000fe400000001ff */
[----:B------:R-:W-:Y:S01]  /*5680*/  IMAD.MOV.U32 R8, RZ, RZ, 0x70 ;  /* 0x00000070ff087424 */ /* 0x000fe200078e00ff */
[----:B------:R2:W3:Y:S01]  /*5690*/  LDC.64 R14, c[0x4][R2] ;  /* 0x01000000020e7b82 */ /* 0x0004e20000000a00 */
[----:B------:R-:W4:Y:S01]  /*56a0*/  LDCU.64 UR6, c[0x4][0x88] ;  /* 0x01001100ff0677ac */ /* 0x000f220008000a00 */
[----:B------:R-:W-:Y:S01]  /*56b0*/  IMAD.MOV.U32 R13, RZ, RZ, RZ ;  /* 0x000000ffff0d7224 */ /* 0x000fe200078e00ff */
[----:B------:R-:W2:Y:S01]  /*56c0*/  LDCU.64 UR4, c[0x4][0x8] ;  /* 0x01000100ff0477ac */ /* 0x000ea20008000a00 */
[----:B-1----:R-:W-:Y:S01]  /*56d0*/  MOV R5, UR9 ;  /* 0x0000000900057c02 */ /* 0x002fe20008000f00 */
[----:B------:R-:W-:Y:S01]  /*56e0*/  IMAD.U32 R4, RZ, RZ, UR8 ;  /* 0x00000008ff047e24 */ /* 0x000fe2000f8e00ff */
[----:B----4-:R-:W-:Y:S01]  /*56f0*/  MOV R7, UR7 ;  /* 0x0000000700077c02 */ /* 0x010fe20008000f00 */
[----:B------:R-:W-:Y:S01]  /*5700*/  IMAD.U32 R6, RZ, RZ, UR6 ;  /* 0x00000006ff067e24 */ /* 0x000fe2000f8e00ff */
[----:B--2---:R-:W-:Y:S01]  /*5710*/  MOV R11, UR5 ;  /* 0x00000005000b7c02 */ /* 0x004fe20008000f00 */
[----:B------:R-:W-:Y:S02]  /*5720*/  IMAD.U32 R10, RZ, RZ, UR4 ;  /* 0x00000004ff0a7e24 */ /* 0x000fe4000f8e00ff */
[----:B------:R-:W-:Y:S07]  /*5730*/  LEPC R20, `(.L_x_90) ;  /* 0x000000001014794e */ /* 0x000fee0000000000 */
[----:B---3-5:R-:W-:Y:S05]  /*5740*/  CALL.ABS.NOINC R14 ;  /* 0x000000000e007343 */ /* 0x028fea0003c00000 */
.L_x_90:
[----:B------:R-:W1:Y:S01]  /*5750*/  LDCU.64 UR8, c[0x4][0x80] ;  /* 0x01001000ff0877ac */ /* 0x000e620008000a00 */
[----:B------:R-:W2:Y:S01]  /*5760*/  LDC.64 R2, c[0x4][R2] ;  /* 0x0100000002027b82 */ /* 0x000ea20000000a00 */
[----:B------:R-:W-:Y:S02]  /*5770*/  HFMA2 R12, -RZ, RZ, 0, 5.9604644775390625e-08 ;  /* 0x00000001ff0c7431 */ /* 0x000fe400000001ff */
[----:B------:R-:W-:Y:S02]  /*5780*/  IMAD.MOV.U32 R8, RZ, RZ, 0x70 ;  /* 0x00000070ff087424 */ /* 0x000fe400078e00ff */
[----:B------:R-:W-:Y:S01]  /*5790*/  IMAD.MOV.U32 R13, RZ, RZ, RZ ;  /* 0x000000ffff0d7224 */ /* 0x000fe200078e00ff */
[----:B------:R-:W3:Y:S01]  /*57a0*/  LDCU.64 UR6, c[0x4][0x88] ;  /* 0x01001100ff0677ac */ /* 0x000ee20008000a00 */
[----:B------:R-:W4:Y:S01]  /*57b0*/  LDCU.64 UR4, c[0x4][0x8] ;  /* 0x01000100ff0477ac */ /* 0x000f220008000a00 */
[----:B-1----:R-:W-:Y:S02]  /*57c0*/  MOV R4, UR8 ;  /* 0x0000000800047c02 */ /* 0x002fe40008000f00 */
[----:B------:R-:W-:Y:S02]  /*57d0*/  MOV R5, UR9 ;  /* 0x0000000900057c02 */ /* 0x000fe40008000f00 */
[----:B---3--:R-:W-:Y:S01]  /*57e0*/  MOV R7, UR7 ;  /* 0x0000000700077c02 */ /* 0x008fe20008000f00 */
[----:B------:R-:W-:Y:S01]  /*57f0*/  IMAD.U32 R6, RZ, RZ, UR6 ;  /* 0x00000006ff067e24 */ /* 0x000fe2000f8e00ff */
[----:B----4-:R-:W-:Y:S01]  /*5800*/  MOV R11, UR5 ;  /* 0x00000005000b7c02 */ /* 0x010fe20008000f00 */
[----:B------:R-:W-:Y:S02]  /*5810*/  IMAD.U32 R10, RZ, RZ, UR4 ;  /* 0x00000004ff0a7e24 */ /* 0x000fe4000f8e00ff */
[----:B------:R-:W-:Y:S07]  /*5820*/  LEPC R20, `(.L_x_89) ;  /* 0x000000001014794e */ /* 0x000fee0000000000 */
[----:B--2---:R-:W-:Y:S05]  /*5830*/  CALL.ABS.NOINC R2 ;  /* 0x0000000002007343 */ /* 0x004fea0003c00000 */
.L_x_89:
[----:B------:R-:W-:Y:S05]  /*5840*/  BSYNC.RECONVERGENT B6 ;  /* 0x0000000000067941 */ /* 0x000fea0003800200 */
.L_x_88:
[----:B------:R-:W-:Y:S01]  /*5850*/  ISETP.NE.U32.AND P4, PT, R82, RZ, PT ;  /* 0x000000ff5200720c */ /* 0x000fe20003f85070 */
[----:B------:R-:W-:Y:S01]  /*5860*/  UISETP.NE.AND UP2, UPT, UR50, URZ, UPT ;  /* 0x000000ff3200728c */ /* 0x000fe2000bf45270 */
[----:B------:R-:W-:Y:S01]  /*5870*/  ISETP.NE.U32.AND P2, PT, RZ, UR40, PT ;  /* 0x00000028ff007c0c */ /* 0x000fe2000bf45070 */
[----:B------:R-:W-:Y:S01]  /*5880*/  UISETP.NE.U32.AND UP1, UPT, UR42, URZ, UPT ;  /* 0x000000ff2a00728c */ /* 0x000fe2000bf25070 */
[----:B------:R-:W-:Y:S01]  /*5890*/  ISETP.NE.AND.EX P4, PT, R83, RZ, PT, P4 ;  /* 0x000000ff5300720c */ /* 0x000fe20003f85340 */
[----:B------:R-:W-:Y:S01]  /*58a0*/  UPLOP3.LUT UP0, UPT, UPT, UPT, UPT, 0x40, 0x4 ;  /* 0x000000000004789c */ /* 0x000fe20003f0e870 */
[----:B------:R-:W-:Y:S01]  /*58b0*/  ISETP.NE.AND.EX P2, PT, RZ, UR41, PT, P2 ;  /* 0x00000029ff007c0c */ /* 0x000fe2000bf45320 */
[----:B------:R-:W-:Y:S01]  /*58c0*/  UISETP.NE.AND.EX UP1, UPT, UR43, URZ, UPT, UP1 ;  /* 0x000000ff2b00728c */ /* 0x000fe2000bf25310 */
[----:B------:R-:W-:Y:S04]  /*58d0*/  PLOP3.LUT P1, PT, PT, PT, UP2, 0x80, 0x8 ;  /* 0x000000000008781c */ /* 0x000fe80003f2f028 */
[----:B------:R-:W-:Y:S06]  /*58e0*/  @UP2 UPLOP3.LUT UP0, UPT, UPT, UPT, UP1, 0x80, 0x8 ;  /* 0x000000000008289c */ /* 0x000fec0003f0f010 */
[----:B------:R-:W-:Y:S01]  /*58f0*/  PLOP3.LUT P0, PT, PT, PT, UP0, 0x80, 0x8 ;  /* 0x000000000008781c */ /* 0x000fe20003f0f008 */
[----:B------:R-:W-:Y:S01]  /*5900*/  @!UPT UIADD3 URZ, UPT, UPT, URZ, URZ, URZ ;  /* 0x000000fffffff290 */ /* 0x000fe2000fffe0ff */
[----:B------:R-:W-:Y:S11]  /*5910*/  BRA.U !UP1, `(.L_x_91) ;  /* 0x0000000109387547 */ /* 0x000ff6000b800000 */
[----:B------:R-:W-:Y:S01]  /*5920*/  UISETP.NE.U32.AND UP0, UPT, UR40, URZ, UPT ;  /* 0x000000ff2800728c */ /* 0x000fe2000bf05070 */
[----:B------:R-:W-:Y:S02]  /*5930*/  HFMA2 R0, -RZ, RZ, 0, 5.9604644775390625e-08 ;  /* 0x00000001ff007431 */ /* 0x000fe400000001ff */
[----:B------:R-:W-:Y:S01]  /*5940*/  IMAD.MOV.U32 R88, RZ, RZ, 0x1 ;  /* 0x00000001ff587424 */ /* 0x000fe200078e00ff */
[----:B------:R-:W-:Y:S06]  /*5950*/  UISETP.NE.AND.EX UP0, UPT, UR41, URZ, UPT, UP0 ;  /* 0x000000ff2900728c */ /* 0x000fec000bf05300 */
        /* <DEDUP_REMOVED lines=9> */
[----:B-12---:R-:W-:Y:S02]  /*59f0*/  @!P3 IMAD.U32 R49, RZ, RZ, UR4 ;  /* 0x00000004ff31be24 */ /* 0x006fe4000f8e00ff */
.L_x_91:
[----:B------:R-:W-:Y:S05]  /*5a00*/  @!P4 BRA `(.L_x_92) ;  /* 0x000000000020c947 */ /* 0x000fea0003800000 */
[----:B------:R-:W-:Y:S04]  /*5a10*/  ISETP.NE.U32.AND P3, PT, R80, RZ, PT ;  /* 0x000000ff5000720c */ /* 0x000fe80003f65070 */
[----:B------:R-:W-:Y:S11]  /*5a20*/  ISETP.NE.AND.EX P3, PT, R81, RZ, PT, P3 ;  /* 0x000000ff5100720c */ /* 0x000ff60003f65330 */
[----:B------:R-:W-:Y:S02]  /*5a30*/  @!UPT UIADD3 URZ, UPT, UPT, URZ, URZ, URZ ;  /* 0x000000fffffff290 */ /* 0x000fe4000fffe0ff */
[----:B------:R-:W1:Y:S01]  /*5a40*/  @P3 LDC.64 R2, c[0x0][0xca8] ;  /* 0x00032a00ff023b82 */ /* 0x000e620000000a00 */
[----:B------:R-:W-:Y:S04]  /*5a50*/  @P3 IMAD R0, R82, UR44, RZ ;  /* 0x0000002c52003c24 */ /* 0x000fe8000f8e02ff */
[----:B-1----:R-:W-:Y:S05]  /*5a60*/  @P3 IMAD.WIDE R2, R0, 0x4, R2 ;  /* 0x0000000400023825 */ /* 0x002fea00078e0202 */
[----:B-----5:R1:W5:Y:S02]  /*5a70*/  @P3 LDG.E R47, desc[UR46][R2.64] ;  /* 0x0000002e022f3981 */ /* 0x020364000c1e1900 */
[----:B-1----:R-:W2:Y:S02]  /*5a80*/  @!P3 LDC R47, c[0x0][0xca0] ;  /* 0x00032800ff2fbb82 */ /* 0x002ea40000000800 */
.L_x_92:
[----:B-----5:R-:W-:Y:S01]  /*5a90*/  FSETP.NEU.AND P3, PT, R49, RZ, PT ;  /* 0x000000ff3100720b */ /* 0x020fe20003f6d000 */
[----:B------:R-:W-:Y:S01]  /*5aa0*/  BSSY B1, `(.L_x_93) ;  /* 0x0000039000017945 */ /* 0x000fe20003800000 */
[----:B------:R-:W-:Y:S01]  /*5ab0*/  SEL R3, RZ, 0xffffffff, P2 ;  /* 0xffffffffff037807 */ /* 0x000fe20001000000 */
[----:B------:R-:W-:Y:S01]  /*5ac0*/  IMAD.MOV.U32 R66, RZ, RZ, 0x1 ;  /* 0x00000001ff427424 */ /* 0x000fe200078e00ff */
[----:B------:R-:W-:Y:S01]  /*5ad0*/  @P1 LOP3.LUT P2, RZ, R88, 0xff, RZ, 0xc0, !PT ;  /* 0x000000ff58ff1812 */ /* 0x000fe2000784c0ff */
[----:B------:R-:W-:Y:S01]  /*5ae0*/  IMAD R48, R45, 0x80, R46 ;  /* 0x000000802d307824 */ /* 0x000fe200078e022e */
[----:B------:R-:W-:Y:S01]  /*5af0*/  @P1 SEL R0, RZ, 0xffffffff, P3 ;  /* 0xffffffffff001807 */ /* 0x000fe20001800000 */
[----:B------:R-:W-:Y:S01]  /*5b00*/  IMAD R106, R101, -0x10, R99 ;  /* 0xfffffff0656a7824 */ /* 0x000fe200078e0263 */
[----:B------:R-:W-:Y:S01]  /*5b10*/  LOP3.LUT R97, R97, 0x1, RZ, 0x3c, !PT ;  /* 0x0000000161617812 */ /* 0x000fe200078e3cff */
[----:B------:R-:W-:Y:S01]  /*5b20*/  IMAD.MOV.U32 R65, RZ, RZ, RZ ;  /* 0x000000ffff417224 */ /* 0x000fe200078e00ff */
[----:B------:R-:W-:Y:S02]  /*5b30*/  @P0 SEL R0, R3, R0, !P2 ;  /* 0x0000000003000207 */ /* 0x000fe40005000000 */
[----:B------:R-:W-:Y:S02]  /*5b40*/  CS2R R78, SRZ ;  /* 0x00000000004e7805 */ /* 0x000fe4000001ff00 */
[----:B------:R-:W-:Y:S02]  /*5b50*/  LEA R64, R45, UR48, 0x3 ;  /* 0x000000302d407c11 */ /* 0x000fe4000f8e18ff */
[----:B------:R-:W-:Y:S02]  /*5b60*/  CS2R R76, SRZ ;  /* 0x00000000004c7805 */ /* 0x000fe4000001ff00 */
[----:B------:R-:W-:Y:S02]  /*5b70*/  @P1 LOP3.LUT R0, R0, 0x1, RZ, 0xc0, !PT ;  /* 0x0000000100001812 */ /* 0x000fe400078ec0ff */
[----:B------:R-:W-:Y:S02]  /*5b80*/  CS2R R70, SRZ ;  /* 0x0000000000467805 */ /* 0x000fe4000001ff00 */
[----:B------:R-:W-:Y:S02]  /*5b90*/  PLOP3.LUT P2, PT, PT, PT, UP1, 0x80, 0x8 ;  /* 0x000000000008781c */ /* 0x000fe40003f4f018 */
[----:B------:R-:W-:Y:S02]  /*5ba0*/  CS2R R68, SRZ ;  /* 0x0000000000447805 */ /* 0x000fe4000001ff00 */
[----:B------:R-:W-:Y:S02]  /*5bb0*/  ISETP.NE.U32.OR P5, PT, R0, 0x1, !P1 ;  /* 0x000000010000780c */ /* 0x000fe40004fa5470 */
[----:B------:R-:W-:Y:S02]  /*5bc0*/  CS2R R62, SRZ ;  /* 0x00000000003e7805 */ /* 0x000fe4000001ff00 */
[----:B------:R-:W-:Y:S02]  /*5bd0*/  LOP3.LUT P4, R104, R88, 0xff, RZ, 0xc0, !PT ;  /* 0x000000ff58687812 */ /* 0x000fe4000788c0ff */
[----:B------:R-:W-:Y:S02]  /*5be0*/  CS2R R60, SRZ ;  /* 0x00000000003c7805 */ /* 0x000fe4000001ff00 */
[----:B------:R-:W-:Y:S02]  /*5bf0*/  SEL R2, RZ, 0xffffffff, P3 ;  /* 0xffffffffff027807 */ /* 0x000fe40001800000 */
[----:B------:R-:W-:Y:S02]  /*5c00*/  CS2R R58, SRZ ;  /* 0x00000000003a7805 */ /* 0x000fe4000001ff00 */
[----:B------:R-:W-:Y:S02]  /*5c10*/  P2R R107, PR, RZ, 0x20 ;  /* 0x00000020ff6b7803 */ /* 0x000fe40000000000 */
[----:B------:R-:W-:Y:S02]  /*5c20*/  CS2R R56, SRZ ;  /* 0x0000000000387805 */ /* 0x000fe4000001ff00 */
[----:B------:R-:W-:Y:S02]  /*5c30*/  @P2 SEL R2, R3, R2, !P4 ;  /* 0x0000000203022207 */ /* 0x000fe40006000000 */
[----:B------:R-:W-:Y:S02]  /*5c40*/  @P5 SHF.L.U32 R0, R97, 0x1f, RZ ;  /* 0x0000001f61005819 */ /* 0x000fe400000006ff */
[----:B------:R-:W-:Y:S02]  /*5c50*/  LOP3.LUT R2, R2, 0x1, RZ, 0xc0, !PT ;  /* 0x0000000102027812 */ /* 0x000fe400078ec0ff */
[----:B------:R1:W3:Y:S02]  /*5c60*/  @P5 SYNCS.PHASECHK.TRANS64.TRYWAIT P1, [UR48+0x50], R0 ;  /* 0x00005000ff0055a7 */ /* 0x0002e40008021130 */
[----:B------:R-:W-:Y:S04]  /*5c70*/  ISETP.NE.U32.AND P2, PT, R2, 0x1, PT ;  /* 0x000000010200780c */ /* 0x000fe80003f45070 */
[----:B------:R-:W-:Y:S02]  /*5c80*/  P2R R67, PR, RZ, 0x4 ;  /* 0x00000004ff437803 */ /* 0x000fe40000000000 */
[----:B-1----:R-:W-:Y:S04]  /*5c90*/  SHF.L.U32 R0, R96, 0x1f, RZ ;  /* 0x0000001f60007819 */ /* 0x002fe800000006ff */
[----:B------:R1:W4:Y:S01]  /*5ca0*/  SYNCS.PHASECHK.TRANS64.TRYWAIT P0, [R64+URZ+0xc0], R0 ;  /* 0x0000c000400075a7 */ /* 0x00032200080011ff */
[----:B---3--:R-:W-:Y:S01]  /*5cb0*/  @P5 SEL R66, RZ, 0x1, !P1 ;  /* 0x00000001ff425807 */ /* 0x008fe20004800000 */
[----:B-1----:R-:W-:Y:S06]  /*5cc0*/  @!P5 BRA `(.L_x_94) ;  /* 0x000000000058d947 */ /* 0x002fec0003800000 */
[----:B------:R-:W-:Y:S01]  /*5cd0*/  IMAD.MOV.U32 R79, RZ, RZ, RZ ;  /* 0x000000ffff4f7224 */ /* 0x000fe200078e00ff */
[----:B------:R-:W-:Y:S01]  /*5ce0*/  ISETP.NE.AND P1, PT, R66, RZ, PT ;  /* 0x000000ff4200720c */ /* 0x000fe20003f25270 */
[----:B------:R-:W-:Y:S01]  /*5cf0*/  BSSY B0, `(.L_x_95) ;  /* 0x000000c000007945 */ /* 0x000fe20003800000 */
[----:B------:R-:W-:Y:S02]  /*5d00*/  CS2R R58, SRZ ;  /* 0x00000000003a7805 */ /* 0x000fe4000001ff00 */
[----:B------:R-:W-:Y:S02]  /*5d10*/  CS2R R56, SRZ ;  /* 0x0000000000387805 */ /* 0x000fe4000001ff00 */
[----:B------:R-:W-:Y:S02]  /*5d20*/  CS2R R62, SRZ ;  /* 0x00000000003e7805 */ /* 0x000fe4000001ff00 */
[----:B------:R-:W-:Y:S02]  /*5d30*/  CS2R R60, SRZ ;  /* 0x00000000003c7805 */ /* 0x000fe4000001ff00 */
[----:B------:R-:W-:Y:S02]  /*5d40*/  CS2R R70, SRZ ;  /* 0x0000000000467805 */ /* 0x000fe4000001ff00 */
[----:B------:R-:W-:Y:S02]  /*5d50*/  CS2R R68, SRZ ;  /* 0x0000000000447805 */ /* 0x000fe4000001ff00 */
[----:B------:R-:W-:Y:S01]  /*5d60*/  CS2R R76, SRZ ;  /* 0x00000000004c7805 */ /* 0x000fe2000001ff00 */
[----:B------:R-:W-:Y:S06]  /*5d70*/  @P1 BRA `(.L_x_96) ;  /* 0x00000000000c1947 */ /* 0x000fec0003800000 */
[----:B------:R-:W-:Y:S04]  /*5d80*/  SHF.L.U32 R3, R97, 0x1f, RZ ;  /* 0x0000001f61037819 */ /* 0x000fe800000006ff */
[----:B------:R-:W1:Y:S02]  /*5d90*/  SYNCS.PHASECHK.TRANS64.TRYWAIT P1, [UR48+0x50], R3 ;  /* 0x00005003ff0075a7 */ /* 0x000e640008021130 */
[----:B-1----:R-:W-:Y:S05]  /*5da0*/  @!P1 BRA `(.L_x_97) ;  /* 0x0000003c00549947 */ /* 0x002fea0003800000 */
.L_x_96:
[----:B------:R-:W-:Y:S05]  /*5db0*/  BSYNC B0 ;  /* 0x0000000000007941 */ /* 0x000fea0003800000 */
.L_x_95:
[----:B------:R-:W-:Y:S01]  /*5dc0*/  ISETP.NE.AND P1, PT, R67, RZ, PT ;  /* 0x000000ff4300720c */ /* 0x000fe20003f25270 */
[----:B------:R-:W-:Y:S11]  /*5dd0*/  HFMA2 R65, -RZ, RZ, 0, 5.9604644775390625e-08 ;  /* 0x00000001ff417431 */ /* 0x000ff600000001ff */
[----:B------:R-:W-:Y:S01]  /*5de0*/  @!UPT UIADD3 URZ, UPT, UPT, URZ, URZ, URZ ;  /* 0x000000fffffff290 */ /* 0x000fe2000fffe0ff */
[----:B------:R3:W1:Y:S04]  /*5df0*/  @P1 LDS.128 R56, [R100] ;  /* 0x0000000064381984 */ /* 0x0006680000000c00 */
[----:B------:R3:W1:Y:S04]  /*5e00*/  @P1 LDS.128 R60, [R99+0x10] ;  /* 0x00001000633c1984 */ /* 0x0006680000000c00 */
[----:B------:R3:W1:Y:S04]  /*5e10*/  @P1 LDS.128 R68, [R98+0x20] ;  /* 0x0000200062441984 */ /* 0x0006680000000c00 */
[----:B------:R3:W1:Y:S02]  /*5e20*/  @P1 LDS.128 R76, [R106+0x30] ;  /* 0x000030006a4c1984 */ /* 0x0006640000000c00 */
.L_x_94:
[----:B------:R-:W-:Y:S05]  /*5e30*/  BSYNC B1 ;  /* 0x0000000000017941 */ /* 0x000fea0003800000 */
.L_x_93:
[----:B-1----:R-:W-:Y:S04]  /*5e40*/  SHF.R.U32.HI R2, RZ, 0x15, R48 ;  /* 0x00000015ff027819 */ /* 0x002fe80000011630 */
[----:B------:R-:W-:Y:S01]  /*5e50*/  LOP3.LUT P1, RZ, R2, 0x3, R92, 0x48, !PT ;  /* 0x0000000302ff7812 */ /* 0x000fe2000782485c */
[----:B------:R-:W-:Y:S01]  /*5e60*/  @!UPT UIADD3 URZ, UPT, UPT, URZ, URZ, URZ ;  /* 0x000000fffffff290 */ /* 0x000fe2000fffe0ff */
[----:B----4-:R-:W-:Y:S11]  /*5e70*/  @P0 BRA `(.L_x_98) ;  /* 0x0000000000080947 */ /* 0x010ff60003800000 */
[----:B------:R-:W1:Y:S02]  /*5e80*/  SYNCS.PHASECHK.TRANS64.TRYWAIT P0, [R64+URZ+0xc0], R0 ;  /* 0x0000c000400075a7 */ /* 0x000e6400080011ff */
[----:B-1----:R-:W-:Y:S05]  /*5e90*/  @!P0 BRA `(.L_x_99) ;  /* 0x0000003c00308947 */ /* 0x002fea0003800000 */
.L_x_98:
[----:B------:R-:W-:Y:S05]  /*5ea0*/  @!P1 BRA `(.L_x_100) ;  /* 0x0000000000409947 */ /* 0x000fea0003800000 */
[----:B------:R-:W4:Y:S01]  /*5eb0*/  LDCU.64 UR8, c[0x4][0x70] ;  /* 0x01000e00ff0877ac */ /* 0x000f220008000a00 */
[----:B------:R-:W-:Y:S01]  /*5ec0*/  MOV R3, 0x0 ;  /* 0x0000000000037802 */ /* 0x000fe20000000f00 */
[----:B------:R-:W-:Y:S02]  /*5ed0*/  HFMA2 R12, -RZ, RZ, 0, 5.9604644775390625e-08 ;  /* 0x00000001ff0c7431 */ /* 0x000fe400000001ff */
[----:B------:R-:W-:Y:S02]  /*5ee0*/  IMAD.MOV.U32 R8, RZ, RZ, 0x192 ;  /* 0x00000192ff087424 */ /* 0x000fe400078e00ff */
[----:B------:R-:W-:Y:S01]  /*5ef0*/  IMAD.MOV.U32 R13, RZ, RZ, RZ ;  /* 0x000000ffff0d7224 */ /* 0x000fe200078e00ff */
[----:B------:R-:W5:Y:S01]  /*5f00*/  LDCU.64 UR6, c[0x4][0x78] ;  /* 0x01000f00ff0677ac */ /* 0x000f620008000a00 */
[----:B------:R-:W1:Y:S01]  /*5f10*/  LDC.64 R2, c[0x4][R3] ;  /* 0x0100000003027b82 */ /* 0x000e620000000a00 */
[----:B------:R-:W2:Y:S01]  /*5f20*/  LDCU.64 UR4, c[0x4][0x10] ;  /* 0x01000200ff0477ac */ /* 0x000ea20008000a00 */
[----:B----4-:R-:W-:Y:S01]  /*5f30*/  MOV R5, UR9 ;  /* 0x0000000900057c02 */ /* 0x010fe20008000f00 */
[----:B------:R-:W-:Y:S01]  /*5f40*/  IMAD.U32 R4, RZ, RZ, UR8 ;  /* 0x00000008ff047e24 */ /* 0x000fe2000f8e00ff */
[----:B-----5:R-:W-:Y:S01]  /*5f50*/  MOV R7, UR7 ;  /* 0x0000000700077c02 */ /* 0x020fe20008000f00 */
[----:B------:R-:W-:Y:S01]  /*5f60*/  IMAD.U32 R6, RZ, RZ, UR6 ;  /* 0x00000006ff067e24 */ /* 0x000fe2000f8e00ff */
[----:B--2---:R-:W-:Y:S01]  /*5f70*/  MOV R11, UR5 ;  /* 0x00000005000b7c02 */ /* 0x004fe20008000f00 */
[----:B------:R-:W-:Y:S02]  /*5f80*/  IMAD.U32 R10, RZ, RZ, UR4 ;  /* 0x00000004ff0a7e24 */ /* 0x000fe4000f8e00ff */
[----:B------:R-:W-:Y:S07]  /*5f90*/  LEPC R20, `(.L_x_100) ;  /* 0x000000001014794e */ /* 0x000fee0000000000 */
[----:B-1-3--:R-:W-:Y:S05]  /*5fa0*/  CALL.ABS.NOINC R2 ;  /* 0x0000000002007343 */ /* 0x00afea0003c00000 */
.L_x_100:
[----:B------:R-:W-:Y:S01]  /*5fb0*/  SHF.L.U32 R50, R56, 0x10, RZ ;  /* 0x0000001038327819 */ /* 0x000fe200000006ff */
[----:B------:R-:W-:Y:S05]  /*5fc0*/  WARPSYNC.ALL ;  /* 0x0000000000007948 */ /* 0x000fea0003800000 */
[----:B------:R-:W-:Y:S01]  /*5fd0*/  R2UR UR4, R48 ;  /* 0x00000000300472ca */ /* 0x000fe200000e0000 */
[----:B------:R-:W-:Y:S01]  /*5fe0*/  BSSY.RECONVERGENT B0, `(.L_x_101) ;  /* 0x0000088000007945 */ /* 0x000fe20003800200 */
[----:B------:R-:W-:Y:S02]  /*5ff0*/  LOP3.LUT R51, R56, 0xffff0000, RZ, 0xc0, !PT ;  /* 0xffff000038337812 */ /* 0x000fe400078ec0ff */
[----:B------:R-:W-:Y:S02]  /*6000*/  SHF.L.U32 R52, R57, 0x10, RZ ;  /* 0x0000001039347819 */ /* 0x000fe400000006ff */
[----:B------:R-:W-:Y:S07]  /*6010*/  ISETP.NE.AND P0, PT, R102, RZ, PT ;  /* 0x000000ff6600720c */ /* 0x000fee0003f05270 */
[----:B------:R-:W1:Y:S02]  /*6020*/  LDTM.x32 R4, tmem[UR4] ;  /* 0x00000004000479ee */ /* 0x000e6400082c0000 */
[C---:B-12---:R-:W-:Y:S01]  /*6030*/  FMUL R0, R47.reuse, R4 ;  /* 0x000000042f007220 */ /* 0x046fe20000400000 */
[C---:B------:R-:W-:Y:S01]  /*6040*/  FMUL R2, R47.reuse, R5 ;  /* 0x000000052f027220 */ /* 0x040fe20000400000 */
[C---:B------:R-:W-:Y:S01]  /*6050*/  FMUL R4, R47.reuse, R8 ;  /* 0x000000082f047220 */ /* 0x040fe20000400000 */
[C---:B------:R-:W-:Y:S01]  /*6060*/  FMUL R3, R47.reuse, R6 ;  /* 0x000000062f037220 */ /* 0x040fe20000400000 */
[C---:B------:R-:W-:Y:S01]  /*6070*/  FMUL R5, R47.reuse, R9 ;  /* 0x000000092f057220 */ /* 0x040fe20000400000 */
[C---:B------:R-:W-:Y:S01]  /*6080*/  FMUL R8, R47.reuse, R12 ;  /* 0x0000000c2f087220 */ /* 0x040fe20000400000 */
[C---:B------:R-:W-:Y:S01]  /*6090*/  FMUL R6, R47.reuse, R10 ;  /* 0x0000000a2f067220 */ /* 0x040fe20000400000 */
[C---:B------:R-:W-:Y:S01]  /*60a0*/  FMUL R9, R47.reuse, R13 ;  /* 0x0000000d2f097220 */ /* 0x040fe20000400000 */
[----:B------:R-:W-:Y:S01]  /*60b0*/  FMUL R12, R47, R16 ;  /* 0x000000102f0c7220 */ /* 0x000fe20000400000 */
[----:B------:R-:W-:Y:S01]  /*60c0*/  FFMA R0, R49, R50, R0 ;  /* 0x0000003231007223 */ /* 0x000fe20000000000 */
[C---:B------:R-:W-:Y:S01]  /*60d0*/  FMUL R10, R47.reuse, R14 ;  /* 0x0000000e2f0a7220 */ /* 0x040fe20000400000 */
[C---:B------:R-:W-:Y:S01]  /*60e0*/  FMUL R13, R47.reuse, R17 ;  /* 0x000000112f0d7220 */ /* 0x040fe20000400000 */
[----:B------:R-:W-:Y:S01]  /*60f0*/  FMUL R16, R47, R20 ;  /* 0x000000142f107220 */ /* 0x000fe20000400000 */
[----:B------:R-:W-:Y:S01]  /*6100*/  FFMA R2, R49, R51, R2 ;  /* 0x0000003331027223 */ /* 0x000fe20000000002 */
[C---:B------:R-:W-:Y:S01]  /*6110*/  FMUL R14, R47.reuse, R18 ;  /* 0x000000122f0e7220 */ /* 0x040fe20000400000 */
        /* <DEDUP_REMOVED lines=8> */
[----:B------:R-:W-:Y:S01]  /*61a0*/  LOP3.LUT R32, R57, 0xffff0000, RZ, 0xc0, !PT ;  /* 0xffff000039207812 */ /* 0x000fe200078ec0ff */
[C---:B------:R-:W-:Y:S01]  /*61b0*/  FMUL R26, R47.reuse, R30 ;  /* 0x0000001e2f1a7220 */ /* 0x040fe20000400000 */
[----:B------:R-:W-:Y:S01]  /*61c0*/  FMUL R29, R47, R33 ;  /* 0x000000212f1d7220 */ /* 0x000fe20000400000 */
[----:B------:R-:W-:Y:S01]  /*61d0*/  SHF.L.U32 R33, R58, 0x10, RZ ;  /* 0x000000103a217819 */ /* 0x000fe200000006ff */
[----:B------:R-:W-:Y:S01]  /*61e0*/  FFMA R3, R49, R52, R3 ;  /* 0x0000003431037223 */ /* 0x000fe20000000003 */
[----:B------:R-:W-:Y:S01]  /*61f0*/  F2FP.BF16.F32.PACK_AB R52, R2, R0 ;  /* 0x000000000234723e */ /* 0x000fe200000010ff */
[----:B------:R-:W-:Y:S01]  /*6200*/  FMUL R7, R47, R7 ;  /* 0x000000072f077220 */ /* 0x000fe20000400000 */
[----:B------:R-:W-:Y:S01]  /*6210*/  SHF.L.U32 R0, R59, 0x10, RZ ;  /* 0x000000103b007819 */ /* 0x000fe200000006ff */
[----:B------:R-:W-:Y:S01]  /*6220*/  FMUL R30, R47, R34 ;  /* 0x000000222f1e7220 */ /* 0x000fe20000400000 */
[----:B------:R-:W-:Y:S01]  /*6230*/  LOP3.LUT R34, R58, 0xffff0000, RZ, 0xc0, !PT ;  /* 0xffff00003a227812 */ /* 0x000fe200078ec0ff */
[----:B------:R-:W-:Y:S01]  /*6240*/  FFMA R7, R49, R32, R7 ;  /* 0x0000002031077223 */ /* 0x000fe20000000007 */
[----:B------:R-:W-:Y:S01]  /*6250*/  LOP3.LUT R2, R59, 0xffff0000, RZ, 0xc0, !PT ;  /* 0xffff00003b027812 */ /* 0x000fe200078ec0ff */
[----:B------:R-:W-:Y:S01]  /*6260*/  FFMA R4, R49, R33, R4 ;  /* 0x0000002131047223 */ /* 0x000fe20000000004 */
[----:B------:R-:W-:Y:S01]  /*6270*/  FMUL R11, R47, R11 ;  /* 0x0000000b2f0b7220 */ /* 0x000fe20000400000 */
[----:B------:R-:W-:Y:S01]  /*6280*/  FFMA R5, R49, R34, R5 ;  /* 0x0000002231057223 */ /* 0x000fe20000000005 */
[----:B------:R-:W-:Y:S01]  /*6290*/  F2FP.BF16.F32.PACK_AB R53, R7, R3 ;  /* 0x000000030735723e */ /* 0x000fe200000010ff */
[C---:B------:R-:W-:Y:S01]  /*62a0*/  FFMA R6, R49.reuse, R0, R6 ;  /* 0x0000000031067223 */ /* 0x040fe20000000006 */
[C---:B------:R-:W-:Y:S01]  /*62b0*/  SHF.L.U32 R0, R60.reuse, 0x10, RZ ;  /* 0x000000103c007819 */ /* 0x040fe200000006ff */
[----:B------:R-:W-:Y:S01]  /*62c0*/  FFMA R11, R49, R2, R11 ;  /* 0x00000002310b7223 */ /* 0x000fe2000000000b */
[----:B------:R-:W-:Y:S01]  /*62d0*/  LOP3.LUT R2, R60, 0xffff0000, RZ, 0xc0, !PT ;  /* 0xffff00003c027812 */ /* 0x000fe200078ec0ff */
[----:B------:R-:W-:Y:S01]  /*62e0*/  FMUL R15, R47, R15 ;  /* 0x0000000f2f0f7220 */ /* 0x000fe20000400000 */
[----:B------:R-:W-:Y:S01]  /*62f0*/  SHF.L.U32 R3, R61, 0x10, RZ ;  /* 0x000000103d037819 */ /* 0x000fe200000006ff */
[----:B------:R-:W-:Y:S01]  /*6300*/  FFMA R8, R49, R0, R8 ;  /* 0x0000000031087223 */ /* 0x000fe20000000008 */
[----:B------:R-:W-:Y:S01]  /*6310*/  LOP3.LUT R0, R61, 0xffff0000, RZ, 0xc0, !PT ;  /* 0xffff00003d007812 */ /* 0x000fe200078ec0ff */
[C---:B------:R-:W-:Y:S01]  /*6320*/  FFMA R9, R49.reuse, R2, R9 ;  /* 0x0000000231097223 */ /* 0x040fe20000000009 */
[C---:B------:R-:W-:Y:S01]  /*6330*/  SHF.L.U32 R2, R62.reuse, 0x10, RZ ;  /* 0x000000103e027819 */ /* 0x040fe200000006ff */
[----:B------:R-:W-:Y:S01]  /*6340*/  FFMA R10, R49, R3, R10 ;  /* 0x00000003310a7223 */ /* 0x000fe2000000000a */
[----:B------:R-:W-:Y:S01]  /*6350*/  SHF.L.U32 R3, R63, 0x10, RZ ;  /* 0x000000103f037819 */ /* 0x000fe200000006ff */
[C---:B------:R-:W-:Y:S01]  /*6360*/  FFMA R15, R49.reuse, R0, R15 ;  /* 0x00000000310f7223 */ /* 0x040fe2000000000f */
[----:B------:R-:W-:Y:S01]  /*6370*/  LOP3.LUT R0, R62, 0xffff0000, RZ, 0xc0, !PT ;  /* 0xffff00003e007812 */ /* 0x000fe200078ec0ff */
[----:B------:R-:W-:Y:S01]  /*6380*/  FFMA R12, R49, R2, R12 ;  /* 0x00000002310c7223 */ /* 0x000fe2000000000c */
[C---:B------:R-:W-:Y:S01]  /*6390*/  SHF.L.U32 R2, R68.reuse, 0x10, RZ ;  /* 0x0000001044027819 */ /* 0x040fe200000006ff */
[----:B------:R-:W-:Y:S01]  /*63a0*/  FMUL R19, R47, R19 ;  /* 0x000000132f137220 */ /* 0x000fe20000400000 */
[----:B------:R-:W-:Y:S01]  /*63b0*/  F2FP.BF16.F32.PACK_AB R54, R5, R4 ;  /* 0x000000040536723e */ /* 0x000fe200000010ff */
[----:B------:R-:W-:Y:S01]  /*63c0*/  FFMA R13, R49, R0, R13 ;  /* 0x00000000310d7223 */ /* 0x000fe2000000000d */
[----:B------:R-:W-:Y:S01]  /*63d0*/  LOP3.LUT R0, R63, 0xffff0000, RZ, 0xc0, !PT ;  /* 0xffff00003f007812 */ /* 0x000fe200078ec0ff */
[----:B------:R-:W-:Y:S01]  /*63e0*/  FFMA R14, R49, R3, R14 ;  /* 0x00000003310e7223 */ /* 0x000fe2000000000e */
[----:B------:R-:W-:Y:S01]  /*63f0*/  LOP3.LUT R3, R68, 0xffff0000, RZ, 0xc0, !PT ;  /* 0xffff000044037812 */ /* 0x000fe200078ec0ff */
[----:B------:R-:W-:Y:S01]  /*6400*/  FMUL R23, R47, R23 ;  /* 0x000000172f177220 */ /* 0x000fe20000400000 */
[----:B------:R-:W-:Y:S01]  /*6410*/  F2FP.BF16.F32.PACK_AB R55, R11, R6 ;  /* 0x000000060b37723e */ /* 0x000fe200000010ff */
[----:B------:R-:W-:Y:S01]  /*6420*/  FFMA R19, R49, R0, R19 ;  /* 0x0000000031137223 */ /* 0x000fe20000000013 */
[----:B------:R-:W-:Y:S01]  /*6430*/  SHF.L.U32 R0, R69, 0x10, RZ ;  /* 0x0000001045007819 */ /* 0x000fe200000006ff */
[----:B------:R-:W-:Y:S01]  /*6440*/  FFMA R16, R49, R2, R16 ;  /* 0x0000000231107223 */ /* 0x000fe20000000010 */
[----:B------:R-:W-:Y:S01]  /*6450*/  LOP3.LUT R2, R69, 0xffff0000, RZ, 0xc0, !PT ;  /* 0xffff000045027812 */ /* 0x000fe200078ec0ff */
[----:B------:R-:W-:Y:S01]  /*6460*/  FFMA R17, R49, R3, R17 ;  /* 0x0000000331117223 */ /* 0x000fe20000000011 */
[----:B------:R-:W-:Y:S01]  /*6470*/  SHF.L.U32 R3, R71, 0x10, RZ ;  /* 0x0000001047037819 */ /* 0x000fe200000006ff */
[----:B------:R-:W-:Y:S01]  /*6480*/  FFMA R18, R49, R0, R18 ;  /* 0x0000000031127223 */ /* 0x000fe20000000012 */
[C---:B------:R-:W-:Y:S01]  /*6490*/  SHF.L.U32 R0, R70.reuse, 0x10, RZ ;  /* 0x0000001046007819 */ /* 0x040fe200000006ff */
[----:B------:R1:W-:Y:S01]  /*64a0*/  STS.128 [R100], R52 ;  /* 0x0000003464007388 */ /* 0x0003e20000000c00 */
[----:B------:R-:W-:Y:S01]  /*64b0*/  F2FP.BF16.F32.PACK_AB R8, R9, R8 ;  /* 0x000000080908723e */ /* 0x000fe200000010ff */
[C---:B------:R-:W-:Y:S01]  /*64c0*/  FFMA R23, R49.reuse, R2, R23 ;  /* 0x0000000231177223 */ /* 0x040fe20000000017 */
[----:B------:R-:W-:Y:S01]  /*64d0*/  LOP3.LUT R2, R70, 0xffff0000, RZ, 0xc0, !PT ;  /* 0xffff000046027812 */ /* 0x000fe200078ec0ff */
[----:B------:R-:W-:Y:S01]  /*64e0*/  FFMA R20, R49, R0, R20 ;  /* 0x0000000031147223 */ /* 0x000fe20000000014 */
[----:B------:R-:W-:Y:S01]  /*64f0*/  LOP3.LUT R0, R71, 0xffff0000, RZ, 0xc0, !PT ;  /* 0xffff000047007812 */ /* 0x000fe200078ec0ff */
[----:B------:R-:W-:Y:S01]  /*6500*/  FMUL R27, R47, R27 ;  /* 0x0000001b2f1b7220 */ /* 0x000fe20000400000 */
[----:B------:R-:W-:Y:S01]  /*6510*/  F2FP.BF16.F32.PACK_AB R9, R15, R10 ;  /* 0x0000000a0f09723e */ /* 0x000fe200000010ff */
[C---:B------:R-:W-:Y:S01]  /*6520*/  FFMA R21, R49.reuse, R2, R21 ;  /* 0x0000000231157223 */ /* 0x040fe20000000015 */
[C---:B------:R-:W-:Y:S01]  /*6530*/  FFMA R22, R49.reuse, R3, R22 ;  /* 0x0000000331167223 */ /* 0x040fe20000000016 */
[----:B------:R-:W-:Y:S01]  /*6540*/  FFMA R27, R49, R0, R27 ;  /* 0x00000000311b7223 */ /* 0x000fe2000000001b */
[C---:B------:R-:W-:Y:S01]  /*6550*/  SHF.L.U32 R2, R76.reuse, 0x10, RZ ;  /* 0x000000104c027819 */ /* 0x040fe200000006ff */
[C---:B------:R-:W-:Y:S01]  /*6560*/  FMUL R31, R47.reuse, R31 ;  /* 0x0000001f2f1f7220 */ /* 0x040fe20000400000 */
[----:B------:R-:W-:Y:S01]  /*6570*/  LOP3.LUT R0, R76, 0xffff0000, RZ, 0xc0, !PT ;  /* 0xffff00004c007812 */ /* 0x000fe200078ec0ff */
[----:B------:R-:W-:Y:S01]  /*6580*/  FMUL R35, R47, R35 ;  /* 0x000000232f237220 */ /* 0x000fe20000400000 */
[----:B------:R-:W-:Y:S01]  /*6590*/  SHF.L.U32 R3, R77, 0x10, RZ ;  /* 0x000000104d037819 */ /* 0x000fe200000006ff */
[----:B------:R-:W-:Y:S01]  /*65a0*/  FFMA R24, R49, R2, R24 ;  /* 0x0000000231187223 */ /* 0x000fe20000000018 */
[----:B------:R-:W-:Y:S01]  /*65b0*/  F2FP.BF16.F32.PACK_AB R10, R13, R12 ;  /* 0x0000000c0d0a723e */ /* 0x000fe200000010ff */
[----:B------:R-:W-:Y:S01]  /*65c0*/  FFMA R25, R49, R0, R25 ;  /* 0x0000000031197223 */ /* 0x000fe20000000019 */
[----:B------:R-:W-:Y:S01]  /*65d0*/  F2FP.BF16.F32.PACK_AB R11, R19, R14 ;  /* 0x0000000e130b723e */ /* 0x000fe200000010ff */
[----:B------:R-:W-:Y:S01]  /*65e0*/  FFMA R26, R49, R3, R26 ;  /* 0x00000003311a7223 */ /* 0x000fe2000000001a */
[----:B------:R-:W-:Y:S02]  /*65f0*/  LOP3.LUT R0, R77, 0xffff0000, RZ, 0xc0, !PT ;  /* 0xffff00004d007812 */ /* 0x000fe400078ec0ff */
[C---:B------:R-:W-:Y:S01]  /*6600*/  SHF.L.U32 R2, R78.reuse, 0x10, RZ ;  /* 0x000000104e027819 */ /* 0x040fe200000006ff */
[----:B------:R1:W-:Y:S01]  /*6610*/  STS.128 [R99+0x10], R8 ;  /* 0x0000100863007388 */ /* 0x0003e20000000c00 */
[----:B------:R-:W-:Y:S01]  /*6620*/  LOP3.LUT R3, R78, 0xffff0000, RZ, 0xc0, !PT ;  /* 0xffff00004e037812 */ /* 0x000fe200078ec0ff */
[----:B------:R-:W-:Y:S01]  /*6630*/  FFMA R31, R49, R0, R31 ;  /* 0x00000000311f7223 */ /* 0x000fe2000000001f */
[----:B------:R-:W-:Y:S01]  /*6640*/  SHF.L.U32 R4, R79, 0x10, RZ ;  /* 0x000000104f047819 */ /* 0x000fe200000006ff */
[----:B------:R-:W-:Y:S01]  /*6650*/  FFMA R28, R49, R2, R28 ;  /* 0x00000002311c7223 */ /* 0x000fe2000000001c */
[----:B------:R-:W-:Y:S01]  /*6660*/  F2FP.BF16.F32.PACK_AB R16, R17, R16 ;  /* 0x000000101110723e */ /* 0x000fe200000010ff */
[----:B------:R-:W-:Y:S01]  /*6670*/  FFMA R29, R49, R3, R29 ;  /* 0x00000003311d7223 */ /* 0x000fe2000000001d */
[----:B------:R-:W-:Y:S01]  /*6680*/  LOP3.LUT R5, R79, 0xffff0000, RZ, 0xc0, !PT ;  /* 0xffff00004f057812 */ /* 0x000fe200078ec0ff */
[----:B------:R-:W-:Y:S01]  /*6690*/  FFMA R30, R49, R4, R30 ;  /* 0x00000004311e7223 */ /* 0x000fe2000000001e */
[----:B------:R-:W-:Y:S02]  /*66a0*/  F2FP.BF16.F32.PACK_AB R17, R23, R18 ;  /* 0x000000121711723e */ /* 0x000fe400000010ff */
[----:B------:R-:W-:Y:S01]  /*66b0*/  F2FP.BF16.F32.PACK_AB R18, R21, R20 ;  /* 0x000000141512723e */ /* 0x000fe200000010ff */
[----:B------:R-:W-:Y:S01]  /*66c0*/  FFMA R35, R49, R5, R35 ;  /* 0x0000000531237223 */ /* 0x000fe20000000023 */
[----:B------:R-:W-:Y:S02]  /*66d0*/  F2FP.BF16.F32.PACK_AB R19, R27, R22 ;  /* 0x000000161b13723e */ /* 0x000fe400000010ff */
[----:B------:R-:W-:Y:S02]  /*66e0*/  F2FP.BF16.F32.PACK_AB R24, R25, R24 ;  /* 0x000000181918723e */ /* 0x000fe400000010ff */
[----:B------:R-:W-:Y:S01]  /*66f0*/  F2FP.BF16.F32.PACK_AB R25, R31, R26 ;  /* 0x0000001a1f19723e */ /* 0x000fe200000010ff */
[----:B------:R1:W-:Y:S01]  /*6700*/  STS.128 [R98+0x20], R16 ;  /* 0x0000201062007388 */ /* 0x0003e20000000c00 */
[----:B------:R-:W-:Y:S02]  /*6710*/  F2FP.BF16.F32.PACK_AB R26, R29, R28 ;  /* 0x0000001c1d1a723e */ /* 0x000fe400000010ff */
[----:B------:R-:W-:Y:S05]  /*6720*/  F2FP.BF16.F32.PACK_AB R27, R35, R30 ;  /* 0x0000001e231b723e */ /* 0x000fea00000010ff */
[----:B------:R1:W-:Y:S01]  /*6730*/  STS.128 [R106+0x30], R24 ;  /* 0x000030186a007388 */ /* 0x0003e20000000c00 */
[----:B------:R-:W-:Y:S01]  /*6740*/  @!PT LDS RZ, [RZ] ;  /* 0x00000000fffff984 */ /* 0x000fe20000000800 */
[----:B------:R-:W-:Y:S01]  /*6750*/  @!PT LDS RZ, [RZ] ;  /* 0x00000000fffff984 */ /* 0x000fe20000000800 */
[----:B------:R-:W-:Y:S01]  /*6760*/  @!PT LDS RZ, [RZ] ;  /* 0x00000000fffff984 */ /* 0x000fe20000000800 */
[----:B------:R-:W-:Y:S01]  /*6770*/  @!PT LDS RZ, [RZ] ;  /* 0x00000000fffff984 */ /* 0x000fe20000000800 */
[----:B------:R2:W-:Y:S07]  /*6780*/  MEMBAR.ALL.CTA ;  /* 0x0000000000007992 */ /* 0x0005ee0000008000 */
[----:B--2---:R-:W2:Y:S02]  /*6790*/  FENCE.VIEW.ASYNC.S ;  /* 0x00000000000073c6 */ /* 0x004ea40000000000 */
[----:B--2---:R-:W-:Y:S06]  /*67a0*/  BAR.SYNC.DEFER_BLOCKING 0x1, 0x80 ;  /* 0x0042000000007b1d */ /* 0x004fec0000010000 */
[----:B------:R-:W-:Y:S05]  /*67b0*/  @P0 BRA `(.L_x_102) ;  /* 0x0000000000280947 */ /* 0x000fea0003800000 */
[----:B------:R-:W-:Y:S02]  /*67c0*/  UIADD3 UR4, UPT, UPT, UR48, 0x200, URZ ;  /* 0x0000020030047890 */ /* 0x000fe4000fffe0ff */
[----:B------:R-:W-:Y:S01]  /*67d0*/  UIADD3 UR6, UP0, UPT, UR52, 0xa80, URZ ;  /* 0x00000a8034067890 */ /* 0x000fe2000ff1e0ff */
[----:B------:R-:W-:Y:S03]  /*67e0*/  UMOV UR39, UR44 ;  /* 0x0000002c00277c82 */ /* 0x000fe60008000000 */
[----:B------:R-:W-:Y:S01]  /*67f0*/  MOV R93, UR4 ;  /* 0x00000004005d7c02 */ /* 0x000fe20008000f00 */
[----:B------:R-:W-:Y:S03]  /*6800*/  UIADD3.X UR7, UPT, UPT, URZ, UR53, URZ, UP0, !UPT ;  /* 0x00000035ff077290 */ /* 0x000fe600087fe4ff */
[----:B------:R-:W-:Y:S11]  /*6810*/  R2UR UR36, R93 ;  /* 0x000000005d2472ca */ /* 0x000ff600000e0000 */
[----:B------:R-:W-:Y:S02]  /*6820*/  @!UPT UIADD3 URZ, UPT, UPT, URZ, URZ, URZ ;  /* 0x000000fffffff290 */ /* 0x000fe4000fffe0ff */
[----:B------:R2:W-:Y:S01]  /*6830*/  UTMASTG.3D [UR36], [UR6] ;  /* 0x00000024060073b5 */ /* 0x0005e20008010000 */
[----:B------:R0:W-:Y:S01]  /*6840*/  UTMACMDFLUSH ;  /* 0x00000000000079b7 */ /* 0x0001e20000000000 */
[----:B--2---:R-:W-:Y:S04]  /*6850*/  DEPBAR.LE SB0, 0x1 ;  /* 0x000080400000791a */ /* 0x004fe80000000000 */
.L_x_102:
[----:B------:R-:W-:Y:S05]  /*6860*/  BSYNC.RECONVERGENT B0 ;  /* 0x0000000000007941 */ /* 0x000fea0003800200 */
.L_x_101:
[----:B------:R-:W-:Y:S01]  /*6870*/  BAR.SYNC.DEFER_BLOCKING 0x1, 0x80 ;  /* 0x0042000000007b1d */ /* 0x000fe20000010000 */
[----:B------:R-:W-:Y:S01]  /*6880*/  ISETP.NE.AND P1, PT, R107, RZ, PT ;  /* 0x000000ff6b00720c */ /* 0x000fe20003f25270 */
[----:B------:R-:W-:Y:S01]  /*6890*/  UISETP.NE.AND UP0, UPT, UR49, URZ, UPT ;  /* 0x000000ff3100728c */ /* 0x000fe2000bf05270 */
[----:B------:R-:W-:Y:S11]  /*68a0*/  LEA R2, R65, UR48, 0x3 ;  /* 0x0000003041027c11 */ /* 0x000ff6000f8e18ff */
[----:B------:R-:W-:Y:S01]  /*68b0*/  @P1 SHF.L.U32 R3, R97, 0x1f, RZ ;  /* 0x0000001f61031819 */ /* 0x000fe200000006ff */
[----:B------:R-:W-:Y:S06]  /*68c0*/  BRA.U !UP0, `(.L_x_103) ;  /* 0x0000000108247547 */ /* 0x000fec000b800000 */
[----:B------:R-:W-:Y:S01]  /*68d0*/  IMAD.U32 R4, RZ, RZ, UR51 ;  /* 0x00000033ff047e24 */ /* 0x000fe2000f8e00ff */
[----:B------:R-:W-:Y:S01]  /*68e0*/  MOV R0, UR45 ;  /* 0x0000002d00007c02 */ /* 0x000fe20008000f00 */
[----:B------:R-:W-:Y:S03]  /*68f0*/  UIADD3 UR51, UPT, UPT, UR51, 0x1, URZ ;  /* 0x0000000133337890 */ /* 0x000fe6000fffe0ff */
[----:B------:R-:W-:Y:S01]  /*6900*/  @P1 LEA R4, R4, UR48, 0x3 ;  /* 0x0000003004041c11 */ /* 0x000fe2000f8e18ff */
[----:B------:R-:W-:Y:S04]  /*6910*/  UISETP.NE.AND UP0, UPT, UR51, 0x4, UPT ;  /* 0x000000043300788c */ /* 0x000fe8000bf05270 */
[----:B------:R-:W-:Y:S01]  /*6920*/  @P1 VIADD R4, R4, 0x70 ;  /* 0x0000007004041836 */ /* 0x000fe20000000000 */
[----:B------:R-:W-:Y:S04]  /*6930*/  USEL UR51, UR51, URZ, UP0 ;  /* 0x000000ff33337287 */ /* 0x000fe80008000000 */
[----:B------:R-:W-:Y:S04]  /*6940*/  @P1 PRMT R0, R0, 0x654, R4 ;  /* 0x0000065400001816 */ /* 0x000fe80000000004 */
[----:B------:R2:W-:Y:S04]  /*6950*/  @P1 SYNCS.ARRIVE.TRANS64.RED.A1T0 RZ, [R0+URZ], RZ ;  /* 0x000000ff00ff19a7 */ /* 0x0005e800081004ff */
.L_x_103:
[----:B------:R-:W4:Y:S01]  /*6960*/  @P1 SYNCS.PHASECHK.TRANS64.TRYWAIT P0, [R2+URZ+0x50], R3 ;  /* 0x00005003020015a7 */ /* 0x000f2200080011ff */
[----:B------:R-:W-:Y:S01]  /*6970*/  BSSY B1, `(.L_x_104) ;  /* 0x0000016000017945 */ /* 0x000fe20003800000 */
[----:B----4-:R-:W-:Y:S03]  /*6980*/  @P1 SEL R66, RZ, 0x1, !P0 ;  /* 0x00000001ff421807 */ /* 0x010fe60004000000 */
[----:B------:R-:W-:Y:S05]  /*6990*/  @!P1 BRA `(.L_x_105) ;  /* 0x00000000004c9947 */ /* 0x000fea0003800000 */
[----:B------:R-:W-:Y:S01]  /*69a0*/  ISETP.NE.AND P0, PT, R66, RZ, PT ;  /* 0x000000ff4200720c */ /* 0x000fe20003f05270 */
[----:B------:R-:W-:Y:S01]  /*69b0*/  BSSY B0, `(.L_x_106) ;  /* 0x000000b000007945 */ /* 0x000fe20003800000 */
[----:B------:R-:W-:Y:S11]  /*69c0*/  ISETP.NE.AND P1, PT, R67, RZ, PT ;  /* 0x000000ff4300720c */ /* 0x000ff60003f25270 */
[----:B------:R-:W-:Y:S02]  /*69d0*/  @!UPT UIADD3 URZ, UPT, UPT, URZ, URZ, URZ ;  /* 0x000000fffffff290 */ /* 0x000fe4000fffe0ff */
[C---:B------:R-:W-:Y:S01]  /*69e0*/  @P1 IMAD R6, R65.reuse, 0x2000, R100 ;  /* 0x0000200041061824 */ /* 0x040fe200078e0264 */
[C---:B------:R-:W-:Y:S01]  /*69f0*/  @P1 LEA R4, R65.reuse, R98, 0xd ;  /* 0x0000006241041211 */ /* 0x040fe200078e68ff */
[C---:B------:R-:W-:Y:S02]  /*6a00*/  @P1 IMAD R5, R65.reuse, 0x2000, R99 ;  /* 0x0000200041051824 */ /* 0x040fe400078e0263 */
[----:B------:R-:W-:Y:S01]  /*6a10*/  @P1 IMAD R3, R65, 0x2000, R106 ;  /* 0x0000200041031824 */ /* 0x000fe200078e026a */
[----:B------:R-:W-:Y:S06]  /*6a20*/  @P0 BRA `(.L_x_107) ;  /* 0x00000000000c0947 */ /* 0x000fec0003800000 */
[----:B--2---:R-:W-:Y:S04]  /*6a30*/  SHF.L.U32 R0, R97, 0x1f, RZ ;  /* 0x0000001f61007819 */ /* 0x004fe800000006ff */
[----:B------:R-:W2:Y:S02]  /*6a40*/  SYNCS.PHASECHK.TRANS64.TRYWAIT P0, [R2+URZ+0x50], R0 ;  /* 0x00005000020075a7 */ /* 0x000ea400080011ff */
[----:B--2---:R-:W-:Y:S05]  /*6a50*/  @!P0 BRA `(.L_x_108) ;  /* 0x0000003000548947 */ /* 0x004fea0003800000 */
.L_x_107:
[----:B------:R-:W-:Y:S05]  /*6a60*/  BSYNC B0 ;  /* 0x0000000000007941 */ /* 0x000fea0003800000 */
.L_x_106:
[----:B------:R-:W-:Y:S02]  /*6a70*/  ISETP.NE.AND P0, PT, R67, RZ, PT ;  /* 0x000000ff4300720c */ /* 0x000fe40003f05270 */
[----:B------:R-:W-:Y:S11]  /*6a80*/  IADD3 R65, PT, PT, R65, 0x1, RZ ;  /* 0x0000000141417810 */ /* 0x000ff60007ffe0ff */
[----:B------:R4:W1:Y:S04]  /*6a90*/  @P0 LDS.128 R56, [R6] ;  /* 0x0000000006380984 */ /* 0x0008680000000c00 */
[----:B------:R4:W1:Y:S04]  /*6aa0*/  @P0 LDS.128 R60, [R5+0x10] ;  /* 0x00001000053c0984 */ /* 0x0008680000000c00 */
[----:B------:R4:W1:Y:S04]  /*6ab0*/  @P0 LDS.128 R68, [R4+0x20] ;  /* 0x0000200004440984 */ /* 0x0008680000000c00 */
[----:B------:R4:W1:Y:S02]  /*6ac0*/  @P0 LDS.128 R76, [R3+0x30] ;  /* 0x00003000034c0984 */ /* 0x0008640000000c00 */
.L_x_105:
[----:B------:R-:W-:Y:S05]  /*6ad0*/  BSYNC B1 ;  /* 0x0000000000017941 */ /* 0x000fea0003800000 */
.L_x_104:
[----:B--2---:R-:W-:Y:S05]  /*6ae0*/  VIADD R0, R48, 0x20 ;  /* 0x0000002030007836 */ /* 0x004fea0000000000 */
[----:B------:R-:W-:Y:S04]  /*6af0*/  SHF.R.U32.HI R0, RZ, 0x15, R0 ;  /* 0x00000015ff007819 */ /* 0x000fe80000011600 */
[----:B------:R-:W-:Y:S11]  /*6b00*/  LOP3.LUT P0, RZ, R0, 0x3, R92, 0x48, !PT ;  /* 0x0000000300ff7812 */ /* 0x000ff6000780485c */
[----:B------:R-:W-:Y:S02]  /*6b10*/  @!UPT UIADD3 URZ, UPT, UPT, URZ, URZ, URZ ;  /* 0x000000fffffff290 */ /* 0x000fe4000fffe0ff */
[----:B------:R-:W-:Y:S05]  /*6b20*/  @!P0 BRA `(.L_x_109) ;  /* 0x0000000000408947 */ /* 0x000fea0003800000 */
[----:B------:R-:W2:Y:S01]  /*6b30*/  LDCU.64 UR8, c[0x4][0x70] ;  /* 0x01000e00ff0877ac */ /* 0x000ea20008000a00 */
[----:B----4-:R-:W-:Y:S01]  /*6b40*/  MOV R3, 0x0 ;  /* 0x0000000000037802 */ /* 0x010fe20000000f00 */
[----:B------:R-:W-:Y:S02]  /*6b50*/  HFMA2 R12, -RZ, RZ, 0, 5.9604644775390625e-08 ;  /* 0x00000001ff0c7431 */ /* 0x000fe400000001ff */
[----:B-1----:R-:W-:Y:S02]  /*6b60*/  IMAD.MOV.U32 R8, RZ, RZ, 0x192 ;  /* 0x00000192ff087424 */ /* 0x002fe400078e00ff */
[----:B------:R-:W-:Y:S01]  /*6b70*/  IMAD.MOV.U32 R13, RZ, RZ, RZ ;  /* 0x000000ffff0d7224 */ /* 0x000fe200078e00ff */
[----:B------:R-:W1:Y:S01]  /*6b80*/  LDCU.64 UR6, c[0x4][0x78] ;  /* 0x01000f00ff0677ac */ /* 0x000e620008000a00 */
[----:B------:R-:W4:Y:S01]  /*6b90*/  LDC.64 R2, c[0x4][R3] ;  /* 0x0100000003027b82 */ /* 0x000f220000000a00 */
[----:B------:R-:W5:Y:S01]  /*6ba0*/  LDCU.64 UR4, c[0x4][0x10] ;  /* 0x01000200ff0477ac */ /* 0x000f620008000a00 */
[----:B--2---:R-:W-:Y:S01]  /*6bb0*/  MOV R5, UR9 ;  /* 0x0000000900057c02 */ /* 0x004fe20008000f00 */
[----:B------:R-:W-:Y:S01]  /*6bc0*/  IMAD.U32 R4, RZ, RZ, UR8 ;  /* 0x00000008ff047e24 */ /* 0x000fe2000f8e00ff */
[----:B-1----:R-:W-:Y:S01]  /*6bd0*/  MOV R7, UR7 ;  /* 0x0000000700077c02 */ /* 0x002fe20008000f00 */
[----:B------:R-:W-:Y:S01]  /*6be0*/  IMAD.U32 R6, RZ, RZ, UR6 ;  /* 0x00000006ff067e24 */ /* 0x000fe2000f8e00ff */
[----:B-----5:R-:W-:Y:S01]  /*6bf0*/  MOV R11, UR5 ;  /* 0x00000005000b7c02 */ /* 0x020fe20008000f00 */
[----:B------:R-:W-:Y:S02]  /*6c00*/  IMAD.U32 R10, RZ, RZ, UR4 ;  /* 0x00000004ff0a7e24 */ /* 0x000fe4000f8e00ff */
[----:B------:R-:W-:Y:S07]  /*6c10*/  LEPC R20, `(.L_x_109) ;  /* 0x000000001014794e */ /* 0x000fee0000000000 */
[----:B---34-:R-:W-:Y:S05]  /*6c20*/  CALL.ABS.NOINC R2 ;  /* 0x0000000002007343 */ /* 0x018fea0003c00000 */
.L_x_109:
[----:B------:R-:W-:Y:S01]  /*6c30*/  ISETP.NE.AND P6, PT, R107, RZ, PT ;  /* 0x000000ff6b00720c */ /* 0x000fe20003fc5270 */
[----:B------:R-:W-:Y:S05]  /*6c40*/  WARPSYNC.ALL ;  /* 0x0000000000007948 */ /* 0x000fea0003800000 */
[----:B------:R-:W-:Y:S01]  /*6c50*/  R2UR UR4, R48 ;  /* 0x00000000300472ca */ /* 0x000fe200000e0000 */
[----:B------:R-:W-:Y:S01]  /*6c60*/  BSSY.RECONVERGENT B0, `(.L_x_110) ;  /* 0x000008f000007945 */ /* 0x000fe20003800200 */
[----:B------:R-:W-:Y:S02]  /*6c70*/  MOV R50, UR51 ;  /* 0x0000003300327c02 */ /* 0x000fe40008000f00 */
[----:B-1--4-:R-:W-:Y:S02]  /*6c80*/  SHF.L.U32 R3, R56, 0x10, RZ ;  /* 0x0000001038037819 */ /* 0x012fe400000006ff */
[----:B------:R-:W-:Y:S02]  /*6c90*/  MOV R72, UR45 ;  /* 0x0000002d00487c02 */ /* 0x000fe40008000f00 */
[----:B------:R-:W-:Y:S02]  /*6ca0*/  @P6 LEA R50, R50, UR48, 0x3 ;  /* 0x0000003032326c11 */ /* 0x000fe4000f8e18ff */
[C---:B------:R-:W-:Y:S02]  /*6cb0*/  LOP3.LUT R51, R57.reuse, 0xffff0000, RZ, 0xc0, !PT ;  /* 0xffff000039337812 */ /* 0x040fe400078ec0ff */
[----:B------:R-:W-:Y:S01]  /*6cc0*/  @P6 IADD3 R50, PT, PT, R50, 0x70, RZ ;  /* 0x0000007032326810 */ /* 0x000fe20007ffe0ff */
[----:B------:R-:W1:Y:S01]  /*6cd0*/  LDTM.x32 R4, tmem[UR4+0x20] ;  /* 0x00002004000479ee */ /* 0x000e6200082c0000 */
[----:B------:R-:W-:Y:S02]  /*6ce0*/  ISETP.NE.AND P0, PT, R102, RZ, PT ;  /* 0x000000ff6600720c */ /* 0x000fe40003f05270 */
[----:B------:R-:W-:Y:S02]  /*6cf0*/  @P6 PRMT R72, R72, 0x654, R50 ;  /* 0x0000065448486816 */ /* 0x000fe40000000032 */
[----:B------:R-:W-:Y:S01]  /*6d00*/  SHF.L.U32 R50, R57, 0x10, RZ ;  /* 0x0000001039327819 */ /* 0x000fe200000006ff */
[C---:B-1----:R-:W-:Y:S01]  /*6d10*/  FMUL R0, R47.reuse, R4 ;  /* 0x000000042f007220 */ /* 0x042fe20000400000 */
[----:B------:R-:W-:Y:S01]  /*6d20*/  LOP3.LUT R4, R56, 0xffff0000, RZ, 0xc0, !PT ;  /* 0xffff000038047812 */ /* 0x000fe200078ec0ff */
[C---:B------:R-:W-:Y:S01]  /*6d30*/  FMUL R2, R47.reuse, R5 ;  /* 0x000000052f027220 */ /* 0x040fe20000400000 */
[----:B------:R-:W-:Y:S01]  /*6d40*/  FMUL R7, R47, R7 ;  /* 0x000000072f077220 */ /* 0x000fe20000400000 */
[----:B------:R-:W-:Y:S01]  /*6d50*/  FFMA R0, R49, R3, R0 ;  /* 0x0000000331007223 */ /* 0x000fe20000000000 */
[----:B------:R-:W-:Y:S01]  /*6d60*/  FMUL R3, R47, R6 ;  /* 0x000000062f037220 */ /* 0x000fe20000400000 */
[----:B------:R-:W-:Y:S01]  /*6d70*/  FFMA R2, R49, R4, R2 ;  /* 0x0000000431027223 */ /* 0x000fe20000000002 */
[C---:B------:R-:W-:Y:S01]  /*6d80*/  FMUL R4, R47.reuse, R8 ;  /* 0x000000082f047220 */ /* 0x040fe20000400000 */
[C---:B------:R-:W-:Y:S01]  /*6d90*/  FMUL R8, R47.reuse, R12 ;  /* 0x0000000c2f087220 */ /* 0x040fe20000400000 */
[C---:B------:R-:W-:Y:S01]  /*6da0*/  FMUL R12, R47.reuse, R16 ;  /* 0x000000102f0c7220 */ /* 0x040fe20000400000 */
[C---:B------:R-:W-:Y:S01]  /*6db0*/  FMUL R16, R47.reuse, R20 ;  /* 0x000000142f107220 */ /* 0x040fe20000400000 */
[----:B------:R-:W-:Y:S01]  /*6dc0*/  F2FP.BF16.F32.PACK_AB R52, R2, R0 ;  /* 0x000000000234723e */ /* 0x000fe200000010ff */
[C---:B------:R-:W-:Y:S01]  /*6dd0*/  FMUL R20, R47.reuse, R24 ;  /* 0x000000182f147220 */ /* 0x040fe20000400000 */
[C---:B------:R-:W-:Y:S01]  /*6de0*/  LOP3.LUT R0, R58.reuse, 0xffff0000, RZ, 0xc0, !PT ;  /* 0xffff00003a007812 */ /* 0x040fe200078ec0ff */
[----:B------:R-:W-:Y:S01]  /*6df0*/  FMUL R24, R47, R28 ;  /* 0x0000001c2f187220 */ /* 0x000fe20000400000 */
[----:B------:R-:W-:Y:S01]  /*6e00*/  SHF.L.U32 R2, R59, 0x10, RZ ;  /* 0x000000103b027819 */ /* 0x000fe200000006ff */
[C---:B------:R-:W-:Y:S01]  /*6e10*/  FMUL R28, R47.reuse, R32 ;  /* 0x000000202f1c7220 */ /* 0x040fe20000400000 */
[----:B------:R-:W-:Y:S01]  /*6e20*/  SHF.L.U32 R32, R58, 0x10, RZ ;  /* 0x000000103a207819 */ /* 0x000fe200000006ff */
[----:B------:R-:W-:Y:S01]  /*6e30*/  FMUL R5, R47, R9 ;  /* 0x000000092f057220 */ /* 0x000fe20000400000 */
[C---:B------:R-:W-:Y:S01]  /*6e40*/  FFMA R3, R49.reuse, R50, R3 ;  /* 0x0000003231037223 */ /* 0x040fe20000000003 */
[----:B------:R-:W-:Y:S01]  /*6e50*/  FFMA R7, R49, R51, R7 ;  /* 0x0000003331077223 */ /* 0x000fe20000000007 */
[----:B------:R-:W-:Y:S01]  /*6e60*/  FMUL R6, R47, R10 ;  /* 0x0000000a2f067220 */ /* 0x000fe20000400000 */
[----:B------:R-:W-:Y:S01]  /*6e70*/  FFMA R4, R49, R32, R4 ;  /* 0x0000002031047223 */ /* 0x000fe20000000004 */
[----:B------:R-:W-:Y:S01]  /*6e80*/  LOP3.LUT R32, R59, 0xffff0000, RZ, 0xc0, !PT ;  /* 0xffff00003b207812 */ /* 0x000fe200078ec0ff */
[----:B------:R-:W-:Y:S01]  /*6e90*/  FFMA R5, R49, R0, R5 ;  /* 0x0000000031057223 */ /* 0x000fe20000000005 */
[C---:B------:R-:W-:Y:S01]  /*6ea0*/  SHF.L.U32 R0, R60.reuse, 0x10, RZ ;  /* 0x000000103c007819 */ /* 0x040fe200000006ff */
[----:B------:R-:W-:Y:S01]  /*6eb0*/  FMUL R11, R47, R11 ;  /* 0x0000000b2f0b7220 */ /* 0x000fe20000400000 */
[----:B------:R-:W-:Y:S01]  /*6ec0*/  F2FP.BF16.F32.PACK_AB R53, R7, R3 ;  /* 0x000000030735723e */ /* 0x000fe200000010ff */
[C---:B------:R-:W-:Y:S01]  /*6ed0*/  FFMA R6, R49.reuse, R2, R6 ;  /* 0x0000000231067223 */ /* 0x040fe20000000006 */
[----:B------:R-:W-:Y:S01]  /*6ee0*/  LOP3.LUT R2, R60, 0xffff0000, RZ, 0xc0, !PT ;  /* 0xffff00003c027812 */ /* 0x000fe200078ec0ff */
[----:B------:R-:W-:Y:S01]  /*6ef0*/  FFMA R11, R49, R32, R11 ;  /* 0x00000020310b7223 */ /* 0x000fe2000000000b */
[----:B------:R-:W-:Y:S01]  /*6f00*/  SHF.L.U32 R3, R61, 0x10, RZ ;  /* 0x000000103d037819 */ /* 0x000fe200000006ff */
[----:B------:R-:W-:Y:S01]  /*6f10*/  FFMA R8, R49, R0, R8 ;  /* 0x0000000031087223 */ /* 0x000fe20000000008 */
[----:B------:R-:W-:Y:S01]  /*6f20*/  LOP3.LUT R0, R61, 0xffff0000, RZ, 0xc0, !PT ;  /* 0xffff00003d007812 */ /* 0x000fe200078ec0ff */
[----:B------:R-:W-:Y:S01]  /*6f30*/  FMUL R9, R47, R13 ;  /* 0x0000000d2f097220 */ /* 0x000fe20000400000 */
[----:B------:R-:W-:Y:S01]  /*6f40*/  F2FP.BF16.F32.PACK_AB R54, R5, R4 ;  /* 0x000000040536723e */ /* 0x000fe200000010ff */
[----:B------:R-:W-:Y:S01]  /*6f50*/  FMUL R10, R47, R14 ;  /* 0x0000000e2f0a7220 */ /* 0x000fe20000400000 */
[----:B------:R-:W-:Y:S01]  /*6f60*/  F2FP.BF16.F32.PACK_AB R55, R11, R6 ;  /* 0x000000060b37723e */ /* 0x000fe200000010ff */
[----:B------:R-:W-:Y:S01]  /*6f70*/  FMUL R15, R47, R15 ;  /* 0x0000000f2f0f7220 */ /* 0x000fe20000400000 */
[----:B------:R-:W-:Y:S01]  /*6f80*/  SHF.L.U32 R4, R77, 0x10, RZ ;  /* 0x000000104d047819 */ /* 0x000fe200000006ff */
[C---:B------:R-:W-:Y:S01]  /*6f90*/  FFMA R9, R49.reuse, R2, R9 ;  /* 0x0000000231097223 */ /* 0x040fe20000000009 */
[C---:B------:R-:W-:Y:S01]  /*6fa0*/  SHF.L.U32 R2, R62.reuse, 0x10, RZ ;  /* 0x000000103e027819 */ /* 0x040fe200000006ff */
[C---:B------:R-:W-:Y:S01]  /*6fb0*/  FFMA R10, R49.reuse, R3, R10 ;  /* 0x00000003310a7223 */ /* 0x040fe2000000000a */
[----:B------:R-:W-:Y:S01]  /*6fc0*/  LOP3.LUT R3, R62, 0xffff0000, RZ, 0xc0, !PT ;  /* 0xffff00003e037812 */ /* 0x000fe200078ec0ff */
[----:B------:R-:W-:Y:S01]  /*6fd0*/  FFMA R15, R49, R0, R15 ;  /* 0x00000000310f7223 */ /* 0x000fe2000000000f */
[----:B------:R-:W-:Y:S01]  /*6fe0*/  SHF.L.U32 R0, R63, 0x10, RZ ;  /* 0x000000103f007819 */ /* 0x000fe200000006ff */
[----:B------:R-:W-:Y:S01]  /*6ff0*/  FMUL R13, R47, R17 ;  /* 0x000000112f0d7220 */ /* 0x000fe20000400000 */
[----:B------:R-:W-:Y:S01]  /*7000*/  F2FP.BF16.F32.PACK_AB R8, R9, R8 ;  /* 0x000000080908723e */ /* 0x000fe200000010ff */
[----:B------:R-:W-:Y:S01]  /*7010*/  FMUL R14, R47, R18 ;  /* 0x000000122f0e7220 */ /* 0x000fe20000400000 */
[----:B------:R-:W-:Y:S01]  /*7020*/  F2FP.BF16.F32.PACK_AB R9, R15, R10 ;  /* 0x0000000a0f09723e */ /* 0x000fe200000010ff */
[----:B------:R-:W-:Y:S01]  /*7030*/  FFMA R12, R49, R2, R12 ;  /* 0x00000002310c7223 */ /* 0x000fe2000000000c */
[----:B------:R-:W-:Y:S01]  /*7040*/  LOP3.LUT R2, R63, 0xffff0000, RZ, 0xc0, !PT ;  /* 0xffff00003f027812 */ /* 0x000fe200078ec0ff */
[----:B------:R-:W-:Y:S01]  /*7050*/  FFMA R13, R49, R3, R13 ;  /* 0x00000003310d7223 */ /* 0x000fe2000000000d */
[----:B------:R-:W-:Y:S01]  /*7060*/  SHF.L.U32 R3, R69, 0x10, RZ ;  /* 0x0000001045037819 */ /* 0x000fe200000006ff */
[----:B------:R-:W-:Y:S01]  /*7070*/  FFMA R14, R49, R0, R14 ;  /* 0x00000000310e7223 */ /* 0x000fe2000000000e */
[C---:B------:R-:W-:Y:S01]  /*7080*/  SHF.L.U32 R0, R68.reuse, 0x10, RZ ;  /* 0x0000001044007819 */ /* 0x040fe200000006ff */
[----:B------:R-:W-:Y:S01]  /*7090*/  FMUL R19, R47, R19 ;  /* 0x000000132f137220 */ /* 0x000fe20000400000 */
[----:B------:R-:W-:Y:S01]  /*70a0*/  F2FP.BF16.F32.PACK_AB R10, R13, R12 ;  /* 0x0000000c0d0a723e */ /* 0x000fe200000010ff */
[----:B------:R-:W-:Y:S01]  /*70b0*/  FMUL R17, R47, R21 ;  /* 0x000000152f117220 */ /* 0x000fe20000400000 */
[----:B------:R-:W-:Y:S01]  /*70c0*/  LOP3.LUT R5, R79, 0xffff0000, RZ, 0xc0, !PT ;  /* 0xffff00004f057812 */ /* 0x000fe200078ec0ff */
[C---:B------:R-:W-:Y:S01]  /*70d0*/  FFMA R19, R49.reuse, R2, R19 ;  /* 0x0000000231137223 */ /* 0x040fe20000000013 */
[----:B------:R-:W-:Y:S01]  /*70e0*/  LOP3.LUT R2, R68, 0xffff0000, RZ, 0xc0, !PT ;  /* 0xffff000044027812 */ /* 0x000fe200078ec0ff */
[----:B------:R1:W-:Y:S01]  /*70f0*/  STS.128 [R100+0x2000], R52 ;  /* 0x0020003464007388 */ /* 0x0003e20000000c00 */
[----:B------:R-:W-:Y:S01]  /*7100*/  FFMA R16, R49, R0, R16 ;  /* 0x0000000031107223 */ /* 0x000fe20000000010 */
[----:B------:R-:W-:Y:S01]  /*7110*/  LOP3.LUT R0, R69, 0xffff0000, RZ, 0xc0, !PT ;  /* 0xffff000045007812 */ /* 0x000fe200078ec0ff */
[----:B------:R-:W-:Y:S01]  /*7120*/  FMUL R18, R47, R22 ;  /* 0x000000162f127220 */ /* 0x000fe20000400000 */
[----:B------:R-:W-:Y:S01]  /*7130*/  F2FP.BF16.F32.PACK_AB R11, R19, R14 ;  /* 0x0000000e130b723e */ /* 0x000fe200000010ff */
[----:B------:R-:W-:Y:S01]  /*7140*/  FMUL R23, R47, R23 ;  /* 0x000000172f177220 */ /* 0x000fe20000400000 */
[C---:B------:R-:W-:Y:S01]  /*7150*/  FFMA R17, R49.reuse, R2, R17 ;  /* 0x0000000231117223 */ /* 0x040fe20000000011 */
[C---:B------:R-:W-:Y:S01]  /*7160*/  SHF.L.U32 R2, R70.reuse, 0x10, RZ ;  /* 0x0000001046027819 */ /* 0x040fe200000006ff */
[----:B------:R-:W-:Y:S01]  /*7170*/  FFMA R18, R49, R3, R18 ;  /* 0x0000000331127223 */ /* 0x000fe20000000012 */
[----:B------:R-:W-:Y:S01]  /*7180*/  SHF.L.U32 R3, R71, 0x10, RZ ;  /* 0x0000001047037819 */ /* 0x000fe200000006ff */
[----:B------:R1:W-:Y:S01]  /*7190*/  STS.128 [R99+0x2010], R8 ;  /* 0x0020100863007388 */ /* 0x0003e20000000c00 */
[----:B------:R-:W-:Y:S01]  /*71a0*/  F2FP.BF16.F32.PACK_AB R16, R17, R16 ;  /* 0x000000101110723e */ /* 0x000fe200000010ff */
[----:B------:R-:W-:Y:S01]  /*71b0*/  FFMA R23, R49, R0, R23 ;  /* 0x0000000031177223 */ /* 0x000fe20000000017 */
[----:B------:R-:W-:Y:S01]  /*71c0*/  LOP3.LUT R0, R70, 0xffff0000, RZ, 0xc0, !PT ;  /* 0xffff000046007812 */ /* 0x000fe200078ec0ff */
[C---:B------:R-:W-:Y:S01]  /*71d0*/  FMUL R21, R47.reuse, R25 ;  /* 0x000000192f157220 */ /* 0x040fe20000400000 */
[----:B------:R-:W-:Y:S01]  /*71e0*/  FMUL R22, R47, R26 ;  /* 0x0000001a2f167220 */ /* 0x000fe20000400000 */
[C---:B------:R-:W-:Y:S01]  /*71f0*/  FFMA R20, R49.reuse, R2, R20 ;  /* 0x0000000231147223 */ /* 0x040fe20000000014 */
[C---:B------:R-:W-:Y:S01]  /*7200*/  SHF.L.U32 R2, R76.reuse, 0x10, RZ ;  /* 0x000000104c027819 */ /* 0x040fe200000006ff */
[----:B------:R-:W-:Y:S01]  /*7210*/  FFMA R21, R49, R0, R21 ;  /* 0x0000000031157223 */ /* 0x000fe20000000015 */
[----:B------:R-:W-:Y:S01]  /*7220*/  LOP3.LUT R0, R71, 0xffff0000, RZ, 0xc0, !PT ;  /* 0xffff000047007812 */ /* 0x000fe200078ec0ff */
[----:B------:R-:W-:Y:S01]  /*7230*/  FFMA R22, R49, R3, R22 ;  /* 0x0000000331167223 */ /* 0x000fe20000000016 */
[C---:B------:R-:W-:Y:S01]  /*7240*/  FMUL R27, R47.reuse, R27 ;  /* 0x0000001b2f1b7220 */ /* 0x040fe20000400000 */
[----:B------:R-:W-:Y:S01]  /*7250*/  LOP3.LUT R3, R76, 0xffff0000, RZ, 0xc0, !PT ;  /* 0xffff00004c037812 */ /* 0x000fe200078ec0ff */
[C---:B------:R-:W-:Y:S01]  /*7260*/  FMUL R25, R47.reuse, R29 ;  /* 0x0000001d2f197220 */ /* 0x040fe20000400000 */
[----:B------:R-:W-:Y:S01]  /*7270*/  FMUL R26, R47, R30 ;  /* 0x0000001e2f1a7220 */ /* 0x000fe20000400000 */
[C---:B------:R-:W-:Y:S01]  /*7280*/  FFMA R27, R49.reuse, R0, R27 ;  /* 0x00000000311b7223 */ /* 0x040fe2000000001b */
[----:B------:R-:W-:Y:S01]  /*7290*/  FFMA R24, R49, R2, R24 ;  /* 0x0000000231187223 */ /* 0x000fe20000000018 */
[----:B------:R-:W-:Y:S01]  /*72a0*/  LOP3.LUT R0, R77, 0xffff0000, RZ, 0xc0, !PT ;  /* 0xffff00004d007812 */ /* 0x000fe200078ec0ff */
[----:B------:R-:W-:Y:S01]  /*72b0*/  FFMA R25, R49, R3, R25 ;  /* 0x0000000331197223 */ /* 0x000fe20000000019 */
[----:B------:R-:W-:Y:S01]  /*72c0*/  FMUL R31, R47, R31 ;  /* 0x0000001f2f1f7220 */ /* 0x000fe20000400000 */
[C---:B------:R-:W-:Y:S01]  /*72d0*/  SHF.L.U32 R2, R78.reuse, 0x10, RZ ;  /* 0x000000104e027819 */ /* 0x040fe200000006ff */
[----:B------:R-:W-:Y:S01]  /*72e0*/  FFMA R26, R49, R4, R26 ;  /* 0x00000004311a7223 */ /* 0x000fe2000000001a */
[----:B------:R-:W-:Y:S01]  /*72f0*/  LOP3.LUT R3, R78, 0xffff0000, RZ, 0xc0, !PT ;  /* 0xffff00004e037812 */ /* 0x000fe200078ec0ff */
[----:B------:R-:W-:Y:S01]  /*7300*/  FMUL R29, R47, R33 ;  /* 0x000000212f1d7220 */ /* 0x000fe20000400000 */
[----:B------:R-:W-:Y:S01]  /*7310*/  SHF.L.U32 R4, R79, 0x10, RZ ;  /* 0x000000104f047819 */ /* 0x000fe200000006ff */
[----:B------:R-:W-:Y:S01]  /*7320*/  FMUL R30, R47, R34 ;  /* 0x000000222f1e7220 */ /* 0x000fe20000400000 */
[----:B------:R-:W-:Y:S01]  /*7330*/  F2FP.BF16.F32.PACK_AB R17, R23, R18 ;  /* 0x000000121711723e */ /* 0x000fe200000010ff */
[----:B------:R-:W-:Y:S01]  /*7340*/  FFMA R31, R49, R0, R31 ;  /* 0x00000000311f7223 */ /* 0x000fe2000000001f */
[----:B------:R-:W-:Y:S01]  /*7350*/  FMUL R35, R47, R35 ;  /* 0x000000232f237220 */ /* 0x000fe20000400000 */
[----:B------:R-:W-:Y:S01]  /*7360*/  F2FP.BF16.F32.PACK_AB R18, R21, R20 ;  /* 0x000000141512723e */ /* 0x000fe200000010ff */
[----:B------:R-:W-:Y:S01]  /*7370*/  FFMA R28, R49, R2, R28 ;  /* 0x00000002311c7223 */ /* 0x000fe2000000001c */
[----:B------:R-:W-:Y:S01]  /*7380*/  F2FP.BF16.F32.PACK_AB R19, R27, R22 ;  /* 0x000000161b13723e */ /* 0x000fe200000010ff */
[C---:B------:R-:W-:Y:S01]  /*7390*/  FFMA R29, R49.reuse, R3, R29 ;  /* 0x00000003311d7223 */ /* 0x040fe2000000001d */
[C---:B------:R-:W-:Y:S01]  /*73a0*/  FFMA R30, R49.reuse, R4, R30 ;  /* 0x00000004311e7223 */ /* 0x040fe2000000001e */
[----:B------:R-:W-:Y:S01]  /*73b0*/  FFMA R35, R49, R5, R35 ;  /* 0x0000000531237223 */ /* 0x000fe20000000023 */
[----:B------:R-:W-:Y:S01]  /*73c0*/  F2FP.BF16.F32.PACK_AB R24, R25, R24 ;  /* 0x000000181918723e */ /* 0x000fe200000010ff */
[----:B------:R1:W-:Y:S01]  /*73d0*/  STS.128 [R98+0x2020], R16 ;  /* 0x0020201062007388 */ /* 0x0003e20000000c00 */
[----:B------:R-:W-:Y:S02]  /*73e0*/  F2FP.BF16.F32.PACK_AB R25, R31, R26 ;  /* 0x0000001a1f19723e */ /* 0x000fe400000010ff */
[----:B------:R-:W-:Y:S02]  /*73f0*/  F2FP.BF16.F32.PACK_AB R26, R29, R28 ;  /* 0x0000001c1d1a723e */ /* 0x000fe400000010ff */
[----:B------:R-:W-:Y:S02]  /*7400*/  F2FP.BF16.F32.PACK_AB R27, R35, R30 ;  /* 0x0000001e231b723e */ /* 0x000fe400000010ff */
[----:B------:R-:W-:Y:S02]  /*7410*/  LEA R0, R65, UR48, 0x3 ;  /* 0x0000003041007c11 */ /* 0x000fe4000f8e18ff */
[----:B------:R-:W-:Y:S01]  /*7420*/  @P6 SHF.L.U32 R2, R97, 0x1f, RZ ;  /* 0x0000001f61026819 */ /* 0x000fe200000006ff */
        /* <DEDUP_REMOVED lines=9> */
[----:B------:R-:W-:Y:S02]  /*74c0*/  UIADD3 UR8, UP0, UPT, UR52, 0xa80, URZ ;  /* 0x00000a8034087890 */ /* 0x000fe4000ff1e0ff */
[----:B------:R-:W-:Y:S02]  /*74d0*/  UIADD3 UR5, UPT, UPT, UR37, 0x20, URZ ;  /* 0x0000002025057890 */ /* 0x000fe4000fffe0ff */
[----:B------:R-:W-:Y:S02]  /*74e0*/  UIADD3 UR4, UPT, UPT, UR48, 0x2200, URZ ;  /* 0x0000220030047890 */ /* 0x000fe4000fffe0ff */
[----:B------:R-:W-:Y:S01]  /*74f0*/  UIADD3.X UR9, UPT, UPT, URZ, UR53, URZ, UP0, !UPT ;  /* 0x00000035ff097290 */ /* 0x000fe200087fe4ff */
[----:B------:R-:W-:Y:S01]  /*7500*/  UMOV UR6, UR38 ;  /* 0x0000002600067c82 */ /* 0x000fe20008000000 */
[----:B------:R-:W-:Y:S07]  /*7510*/  UMOV UR7, UR44 ;  /* 0x0000002c00077c82 */ /* 0x000fee0008000000 */
[----:B------:R2:W-:Y:S01]  /*7520*/  UTMASTG.3D [UR4], [UR8] ;  /* 0x00000004080073b5 */ /* 0x0005e20008010000 */
[----:B------:R0:W-:Y:S01]  /*7530*/  UTMACMDFLUSH ;  /* 0x00000000000079b7 */ /* 0x0001e20000000000 */
[----:B--2---:R-:W-:Y:S04]  /*7540*/  DEPBAR.LE SB0, 0x1 ;  /* 0x000080400000791a */ /* 0x004fe80000000000 */
.L_x_111:
[----:B------:R-:W-:Y:S05]  /*7550*/  BSYNC.RECONVERGENT B0 ;  /* 0x0000000000007941 */ /* 0x000fea0003800200 */
.L_x_110:
[----:B------:R-:W-:Y:S01]  /*7560*/  BAR.SYNC.DEFER_BLOCKING 0x1, 0x80 ;  /* 0x0042000000007b1d */ /* 0x000fe20000010000 */
[----:B------:R-:W-:Y:S04]  /*7570*/  UIADD3 UR36, UPT, UPT, UR51, 0x1, URZ ;  /* 0x0000000133247890 */ /* 0x000fe8000fffe0ff */
[----:B------:R-:W-:Y:S04]  /*7580*/  UISETP.NE.AND UP0, UPT, UR36, 0x4, UPT ;  /* 0x000000042400788c */ /* 0x000fe8000bf05270 */
[----:B------:R-:W-:Y:S01]  /*7590*/  USEL UR36, UR36, URZ, UP0 ;  /* 0x000000ff24247287 */ /* 0x000fe20008000000 */
[----:B------:R2:W-:Y:S01]  /*75a0*/  @P6 SYNCS.ARRIVE.TRANS64.RED.A1T0 RZ, [R72+URZ], RZ ;  /* 0x000000ff48ff69a7 */ /* 0x0005e200081004ff */
[----:B------:R-:W-:Y:S01]  /*75b0*/  BSSY B1, `(.L_x_112) ;  /* 0x0000017000017945 */ /* 0x000fe20003800000 */
[----:B------:R-:W4:Y:S02]  /*75c0*/  @P6 SYNCS.PHASECHK.TRANS64.TRYWAIT P0, [R0+URZ+0x50], R2 ;  /* 0x00005002000065a7 */ /* 0x000f2400080011ff */
[----:B----4-:R-:W-:Y:S01]  /*75d0*/  @P6 SEL R66, RZ, 0x1, !P0 ;  /* 0x00000001ff426807 */ /* 0x010fe20004000000 */
[----:B--2---:R-:W-:Y:S06]  /*75e0*/  @!P6 BRA `(.L_x_113) ;  /* 0x00000000004ce947 */ /* 0x004fec0003800000 */
        /* <DEDUP_REMOVED lines=9> */
[----:B------:R-:W-:Y:S04]  /*7680*/  SHF.L.U32 R6, R97, 0x1f, RZ ;  /* 0x0000001f61067819 */ /* 0x000fe800000006ff */
[----:B------:R-:W2:Y:S02]  /*7690*/  SYNCS.PHASECHK.TRANS64.TRYWAIT P0, [R0+URZ+0x50], R6 ;  /* 0x00005006000075a7 */ /* 0x000ea400080011ff */
[----:B--2---:R-:W-:Y:S05]  /*76a0*/  @!P0 BRA `(.L_x_116) ;  /* 0x0000002400548947 */ /* 0x004fea0003800000 */
.L_x_115:
[----:B------:R-:W-:Y:S05]  /*76b0*/  BSYNC B0 ;  /* 0x0000000000007941 */ /* 0x000fea0003800000 */
.L_x_114:
[----:B------:R-:W-:Y:S02]  /*76c0*/  ISETP.NE.AND P0, PT, R67, RZ, PT ;  /* 0x000000ff4300720c */ /* 0x000fe40003f05270 */
[----:B------:R-:W-:Y:S11]  /*76d0*/  IADD3 R65, PT, PT, R65, 0x1, RZ ;  /* 0x0000000141417810 */ /* 0x000ff60007ffe0ff */
[----:B------:R4:W1:Y:S04]  /*76e0*/  @P0 LDS.128 R56, [R5] ;  /* 0x0000000005380984 */ /* 0x0008680000000c00 */
[----:B------:R4:W1:Y:S04]  /*76f0*/  @P0 LDS.128 R60, [R4+0x10] ;  /* 0x00001000043c0984 */ /* 0x0008680000000c00 */
[----:B------:R4:W1:Y:S04]  /*7700*/  @P0 LDS.128 R68, [R3+0x20] ;  /* 0x0000200003440984 */ /* 0x0008680000000c00 */
[----:B------:R4:W1:Y:S02]  /*7710*/  @P0 LDS.128 R76, [R2+0x30] ;  /* 0x00003000024c0984 */ /* 0x0008640000000c00 */
.L_x_113:
[----:B------:R-:W-:Y:S05]  /*7720*/  BSYNC B1 ;  /* 0x0000000000017941 */ /* 0x000fea0003800000 */
.L_x_112:
        /* <DEDUP_REMOVED lines=21> */
.L_x_117:
        /* <DEDUP_REMOVED lines=146> */
.L_x_119:
[----:B------:R-:W-:Y:S05]  /*81a0*/  BSYNC.RECONVERGENT B0 ;  /* 0x0000000000007941 */ /* 0x000fea0003800200 */
.L_x_118:
        /* <DEDUP_REMOVED lines=21> */
.L_x_123:
[----:B------:R-:W-:Y:S05]  /*8300*/  BSYNC B0 ;  /* 0x0000000000007941 */ /* 0x000fea0003800000 */
.L_x_122:
[----:B------:R-:W-:Y:S11]  /*8310*/  ISETP.NE.AND P0, PT, R67, RZ, PT ;  /* 0x000000ff4300720c */ /* 0x000ff60003f05270 */
[----:B------:R-:W-:Y:S02]  /*8320*/  @!UPT UIADD3 URZ, UPT, UPT, URZ, URZ, URZ ;  /* 0x000000fffffff290 */ /* 0x000fe4000fffe0ff */
[----:B------:R4:W1:Y:S04]  /*8330*/  @P0 LDS.128 R56, [R4] ;  /* 0x0000000004380984 */ /* 0x0008680000000c00 */
[----:B------:R4:W1:Y:S04]  /*8340*/  @P0 LDS.128 R60, [R3+0x10] ;  /* 0x00001000033c0984 */ /* 0x0008680000000c00 */
[----:B------:R4:W1:Y:S04]  /*8350*/  @P0 LDS.128 R68, [R2+0x20] ;  /* 0x0000200002440984 */ /* 0x0008680000000c00 */
[----:B------:R4:W1:Y:S02]  /*8360*/  @P0 LDS.128 R76, [R65+0x30] ;  /* 0x00003000414c0984 */ /* 0x0008640000000c00 */
.L_x_121:
[----:B------:R-:W-:Y:S05]  /*8370*/  BSYNC B1 ;  /* 0x0000000000017941 */ /* 0x000fea0003800000 */
.L_x_120:
        /* <DEDUP_REMOVED lines=21> */
.L_x_125:
[----:B------:R-:W-:Y:S01]  /*84d0*/  ISETP.NE.AND P0, PT, R102, RZ, PT ;  /* 0x000000ff6600720c */ /* 0x000fe20003f05270 */
[----:B------:R-:W-:Y:S05]  /*84e0*/  WARPSYNC.ALL ;  /* 0x0000000000007948 */ /* 0x000fea0003800000 */
[----:B------:R-:W-:Y:S01]  /*84f0*/  R2UR UR4, R48 ;  /* 0x00000000300472ca */ /* 0x000fe200000e0000 */
[----:B------:R-:W-:Y:S01]  /*8500*/  BSSY.RECONVERGENT B0, `(.L_x_126) ;  /* 0x000008c000007945 */ /* 0x000fe20003800200 */
[----:B------:R-:W-:Y:S02]  /*8510*/  R2UR UR5, R64 ;  /* 0x00000000400572ca */ /* 0x000fe400000e0000 */
[C---:B-1----:R-:W-:Y:S02]  /*8520*/  SHF.L.U32 R0, R56.reuse, 0x10, RZ ;  /* 0x0000001038007819 */ /* 0x042fe400000006ff */
[----:B----4-:R-:W-:Y:S02]  /*8530*/  LOP3.LUT R2, R56, 0xffff0000, RZ, 0xc0, !PT ;  /* 0xffff000038027812 */ /* 0x010fe400078ec0ff */
[C---:B------:R-:W-:Y:S02]  /*8540*/  SHF.L.U32 R3, R57.reuse, 0x10, RZ ;  /* 0x0000001039037819 */ /* 0x040fe400000006ff */
[----:B------:R-:W-:Y:S02]  /*8550*/  LOP3.LUT R48, R57, 0xffff0000, RZ, 0xc0, !PT ;  /* 0xffff000039307812 */ /* 0x000fe400078ec0ff */
[C---:B------:R-:W-:Y:S01]  /*8560*/  SHF.L.U32 R50, R58.reuse, 0x10, RZ ;  /* 0x000000103a327819 */ /* 0x040fe200000006ff */
[----:B------:R-:W1:Y:S01]  /*8570*/  LDTM.x32 R4, tmem[UR4+0x60] ;  /* 0x00006004000479ee */ /* 0x000e6200082c0000 */
[----:B------:R-:W-:Y:S01]  /*8580*/  LOP3.LUT R51, R58, 0xffff0000, RZ, 0xc0, !PT ;  /* 0xffff00003a337812 */ /* 0x000fe200078ec0ff */
[----:B------:R-:W-:Y:S01]  /*8590*/  NOP ;  /* 0x0000000000007918 */ /* 0x000fe20000000000 */
[C---:B------:R-:W-:Y:S01]  /*85a0*/  SHF.L.U32 R52, R59.reuse, 0x10, RZ ;  /* 0x000000103b347819 */ /* 0x040fe200000006ff */
[----:B------:R-:W-:Y:S01]  /*85b0*/  UIADD3 UR5, UPT, UPT, UR5, 0xd0, URZ ;  /* 0x000000d005057890 */ /* 0x000fe2000fffe0ff */
[----:B------:R-:W-:Y:S02]  /*85c0*/  LOP3.LUT R53, R59, 0xffff0000, RZ, 0xc0, !PT ;  /* 0xffff00003b357812 */ /* 0x000fe400078ec0ff */
[C---:B------:R-:W-:Y:S01]  /*85d0*/  SHF.L.U32 R54, R60.reuse, 0x10, RZ ;  /* 0x000000103c367819 */ /* 0x040fe200000006ff */
[----:B------:R-:W-:Y:S01]  /*85e0*/  UPRMT UR5, UR45, 0x654, UR5 ;  /* 0x000006542d057896 */ /* 0x000fe20008000005 */
[----:B------:R-:W-:Y:S02]  /*85f0*/  LOP3.LUT R55, R60, 0xffff0000, RZ, 0xc0, !PT ;  /* 0xffff00003c377812 */ /* 0x000fe400078ec0ff */
[C---:B------:R-:W-:Y:S02]  /*8600*/  SHF.L.U32 R56, R61.reuse, 0x10, RZ ;  /* 0x000000103d387819 */ /* 0x040fe400000006ff */
[----:B------:R-:W-:Y:S02]  /*8610*/  LOP3.LUT R57, R61, 0xffff0000, RZ, 0xc0, !PT ;  /* 0xffff00003d397812 */ /* 0x000fe400078ec0ff */
[C---:B------:R-:W-:Y:S02]  /*8620*/  SHF.L.U32 R58, R62.reuse, 0x10, RZ ;  /* 0x000000103e3a7819 */ /* 0x040fe400000006ff */
[----:B------:R-:W-:Y:S01]  /*8630*/  LOP3.LUT R59, R62, 0xffff0000, RZ, 0xc0, !PT ;  /* 0xffff00003e3b7812 */ /* 0x000fe200078ec0ff */
[----:B-1----:R-:W-:Y:S01]  /*8640*/  SYNCS.ARRIVE.TRANS64.RED.A1T0 RZ, [UR5], RZ ;  /* 0x000000ffffff79a7 */ /* 0x002fe20008100405 */
[C---:B------:R-:W-:Y:S02]  /*8650*/  SHF.L.U32 R60, R63.reuse, 0x10, RZ ;  /* 0x000000103f3c7819 */ /* 0x040fe400000006ff */
[----:B------:R-:W-:Y:S02]  /*8660*/  LOP3.LUT R61, R63, 0xffff0000, RZ, 0xc0, !PT ;  /* 0xffff00003f3d7812 */ /* 0x000fe400078ec0ff */
[C---:B------:R-:W-:Y:S01]  /*8670*/  SHF.L.U32 R62, R68.reuse, 0x10, RZ ;  /* 0x00000010443e7819 */ /* 0x040fe200000006ff */
[C---:B------:R-:W-:Y:S01]  /*8680*/  FMUL R4, R47.reuse, R4 ;  /* 0x000000042f047220 */ /* 0x040fe20000400000 */
[C---:B------:R-:W-:Y:S01]  /*8690*/  FMUL R5, R47.reuse, R5 ;  /* 0x000000052f057220 */ /* 0x040fe20000400000 */
[----:B------:R-:W-:Y:S01]  /*86a0*/  FMUL R6, R47, R6 ;  /* 0x000000062f067220 */ /* 0x000fe20000400000 */
[----:B------:R-:W-:Y:S01]  /*86b0*/  LOP3.LUT R63, R68, 0xffff0000, RZ, 0xc0, !PT ;  /* 0xffff0000443f7812 */ /* 0x000fe200078ec0ff */
[C---:B------:R-:W-:Y:S01]  /*86c0*/  FFMA R4, R49.reuse, R0, R4 ;  /* 0x0000000031047223 */ /* 0x040fe20000000004 */
[----:B------:R-:W-:Y:S01]  /*86d0*/  FFMA R5, R49, R2, R5 ;  /* 0x0000000231057223 */ /* 0x000fe20000000005 */
[----:B------:R-:W-:Y:S01]  /*86e0*/  SHF.L.U32 R64, R69, 0x10, RZ ;  /* 0x0000001045407819 */ /* 0x000fe200000006ff */
[----:B------:R-:W-:Y:S01]  /*86f0*/  FFMA R6, R49, R3, R6 ;  /* 0x0000000331067223 */ /* 0x000fe20000000006 */
[----:B------:R-:W-:Y:S01]  /*8700*/  FMUL R7, R47, R7 ;  /* 0x000000072f077220 */ /* 0x000fe20000400000 */
[----:B------:R-:W-:Y:S01]  /*8710*/  LOP3.LUT R65, R69, 0xffff0000, RZ, 0xc0, !PT ;  /* 0xffff000045417812 */ /* 0x000fe200078ec0ff */
[----:B------:R-:W-:Y:S01]  /*8720*/  FMUL R8, R47, R8 ;  /* 0x000000082f087220 */ /* 0x000fe20000400000 */
[----:B------:R-:W-:Y:S01]  /*8730*/  F2FP.BF16.F32.PACK_AB R4, R5, R4 ;  /* 0x000000040504723e */ /* 0x000fe200000010ff */
[----:B------:R-:W-:Y:S01]  /*8740*/  FFMA R7, R49, R48, R7 ;  /* 0x0000003031077223 */ /* 0x000fe20000000007 */
[----:B------:R-:W-:Y:S01]  /*8750*/  FMUL R9, R47, R9 ;  /* 0x000000092f097220 */ /* 0x000fe20000400000 */
[----:B------:R-:W-:Y:S01]  /*8760*/  FFMA R8, R49, R50, R8 ;  /* 0x0000003231087223 */ /* 0x000fe20000000008 */
[C---:B------:R-:W-:Y:S01]  /*8770*/  SHF.L.U32 R66, R70.reuse, 0x10, RZ ;  /* 0x0000001046427819 */ /* 0x040fe200000006ff */
[----:B------:R-:W-:Y:S01]  /*8780*/  FMUL R0, R47, R10 ;  /* 0x0000000a2f007220 */ /* 0x000fe20000400000 */
[----:B------:R-:W-:Y:S01]  /*8790*/  F2FP.BF16.F32.PACK_AB R5, R7, R6 ;  /* 0x000000060705723e */ /* 0x000fe200000010ff */
[----:B------:R-:W-:Y:S01]  /*87a0*/  FFMA R9, R49, R51, R9 ;  /* 0x0000003331097223 */ /* 0x000fe20000000009 */
[----:B------:R-:W-:Y:S01]  /*87b0*/  FMUL R2, R47, R11 ;  /* 0x0000000b2f027220 */ /* 0x000fe20000400000 */
[----:B------:R-:W-:Y:S01]  /*87c0*/  FFMA R0, R49, R52, R0 ;  /* 0x0000003431007223 */ /* 0x000fe20000000000 */
[----:B------:R-:W-:Y:S01]  /*87d0*/  LOP3.LUT R67, R70, 0xffff0000, RZ, 0xc0, !PT ;  /* 0xffff000046437812 */ /* 0x000fe200078ec0ff */
[----:B------:R-:W-:Y:S01]  /*87e0*/  FMUL R3, R47, R12 ;  /* 0x0000000c2f037220 */ /* 0x000fe20000400000 */
[----:B------:R-:W-:Y:S01]  /*87f0*/  F2FP.BF16.F32.PACK_AB R6, R9, R8 ;  /* 0x000000080906723e */ /* 0x000fe200000010ff */
[----:B------:R-:W-:Y:S01]  /*8800*/  FFMA R2, R49, R53, R2 ;  /* 0x0000003531027223 */ /* 0x000fe20000000002 */
[----:B------:R-:W-:Y:S01]  /*8810*/  FMUL R10, R47, R13 ;  /* 0x0000000d2f0a7220 */ /* 0x000fe20000400000 */
[----:B------:R-:W-:Y:S01]  /*8820*/  FFMA R3, R49, R54, R3 ;  /* 0x0000003631037223 */ /* 0x000fe20000000003 */
[----:B------:R-:W-:Y:S01]  /*8830*/  SHF.L.U32 R68, R71, 0x10, RZ ;  /* 0x0000001047447819 */ /* 0x000fe200000006ff */
[----:B------:R-:W-:Y:S01]  /*8840*/  FMUL R11, R47, R14 ;  /* 0x0000000e2f0b7220 */ /* 0x000fe20000400000 */
[----:B------:R-:W-:Y:S01]  /*8850*/  F2FP.BF16.F32.PACK_AB R7, R2, R0 ;  /* 0x000000000207723e */ /* 0x000fe200000010ff */
[----:B------:R-:W-:Y:S01]  /*8860*/  FFMA R10, R49, R55, R10 ;  /* 0x00000037310a7223 */ /* 0x000fe2000000000a */
[C---:B------:R-:W-:Y:S01]  /*8870*/  FMUL R15, R47.reuse, R15 ;  /* 0x0000000f2f0f7220 */ /* 0x040fe20000400000 */
[C---:B------:R-:W-:Y:S01]  /*8880*/  FMUL R12, R47.reuse, R16 ;  /* 0x000000102f0c7220 */ /* 0x040fe20000400000 */
[----:B------:R-:W-:Y:S01]  /*8890*/  FMUL R13, R47, R17 ;  /* 0x000000112f0d7220 */ /* 0x000fe20000400000 */
[----:B------:R1:W-:Y:S01]  /*88a0*/  STS.128 [R100+0x6000], R4 ;  /* 0x0060000464007388 */ /* 0x0003e20000000c00 */
[----:B------:R-:W-:Y:S01]  /*88b0*/  LOP3.LUT R69, R71, 0xffff0000, RZ, 0xc0, !PT ;  /* 0xffff000047457812 */ /* 0x000fe200078ec0ff */
[C---:B------:R-:W-:Y:S01]  /*88c0*/  FFMA R11, R49.reuse, R56, R11 ;  /* 0x00000038310b7223 */ /* 0x040fe2000000000b */
[----:B------:R-:W-:Y:S01]  /*88d0*/  SHF.L.U32 R70, R76, 0x10, RZ ;  /* 0x000000104c467819 */ /* 0x000fe200000006ff */
[C---:B------:R-:W-:Y:S01]  /*88e0*/  FFMA R15, R49.reuse, R57, R15 ;  /* 0x00000039310f7223 */ /* 0x040fe2000000000f */
[----:B------:R-:W-:Y:S01]  /*88f0*/  F2FP.BF16.F32.PACK_AB R8, R10, R3 ;  /* 0x000000030a08723e */ /* 0x000fe200000010ff */
[C---:B------:R-:W-:Y:S01]  /*8900*/  FFMA R12, R49.reuse, R58, R12 ;  /* 0x0000003a310c7223 */ /* 0x040fe2000000000c */
[----:B------:R-:W-:Y:S01]  /*8910*/  FFMA R13, R49, R59, R13 ;  /* 0x0000003b310d7223 */ /* 0x000fe2000000000d */
[C---:B------:R-:W-:Y:S01]  /*8920*/  FMUL R14, R47.reuse, R18 ;  /* 0x000000122f0e7220 */ /* 0x040fe20000400000 */
[C---:B------:R-:W-:Y:S01]  /*8930*/  FMUL R19, R47.reuse, R19 ;  /* 0x000000132f137220 */ /* 0x040fe20000400000 */
[C---:B------:R-:W-:Y:S01]  /*8940*/  FMUL R16, R47.reuse, R20 ;  /* 0x000000142f107220 */ /* 0x040fe20000400000 */
[----:B------:R-:W-:Y:S01]  /*8950*/  FMUL R17, R47, R21 ;  /* 0x000000152f117220 */ /* 0x000fe20000400000 */
[----:B------:R-:W-:Y:S01]  /*8960*/  FFMA R14, R49, R60, R14 ;  /* 0x0000003c310e7223 */ /* 0x000fe2000000000e */
        /* <DEDUP_REMOVED lines=9> */
[----:B------:R-:W-:Y:S01]  /*8a00*/  F2FP.BF16.F32.PACK_AB R9, R15, R11 ;  /* 0x0000000b0f09723e */ /* 0x000fe200000010ff */
[----:B------:R-:W-:Y:S01]  /*8a10*/  FFMA R23, R49, R65, R23 ;  /* 0x0000004131177223 */ /* 0x000fe20000000017 */
[----:B------:R-:W-:Y:S01]  /*8a20*/  FMUL R27, R47, R27 ;  /* 0x0000001b2f1b7220 */ /* 0x000fe20000400000 */
[----:B------:R-:W-:Y:S01]  /*8a30*/  F2FP.BF16.F32.PACK_AB R10, R13, R12 ;  /* 0x0000000c0d0a723e */ /* 0x000fe200000010ff */
[----:B------:R-:W-:Y:S01]  /*8a40*/  FFMA R20, R49, R66, R20 ;  /* 0x0000004231147223 */ /* 0x000fe20000000014 */
[----:B------:R-:W-:Y:S01]  /*8a50*/  F2FP.BF16.F32.PACK_AB R11, R19, R14 ;  /* 0x0000000e130b723e */ /* 0x000fe200000010ff */
[----:B------:R-:W-:Y:S01]  /*8a60*/  FMUL R24, R47, R28 ;  /* 0x0000001c2f187220 */ /* 0x000fe20000400000 */
[----:B------:R-:W-:Y:S01]  /*8a70*/  LOP3.LUT R71, R76, 0xffff0000, RZ, 0xc0, !PT ;  /* 0xffff00004c477812 */ /* 0x000fe200078ec0ff */
[----:B------:R-:W-:Y:S01]  /*8a80*/  FFMA R21, R49, R67, R21 ;  /* 0x0000004331157223 */ /* 0x000fe20000000015 */
[----:B------:R-:W-:Y:S01]  /*8a90*/  SHF.L.U32 R72, R77, 0x10, RZ ;  /* 0x000000104d487819 */ /* 0x000fe200000006ff */
[----:B------:R1:W-:Y:S01]  /*8aa0*/  STS.128 [R99+0x6010], R8 ;  /* 0x0060100863007388 */ /* 0x0003e20000000c00 */
[----:B------:R-:W-:Y:S01]  /*8ab0*/  FMUL R25, R47, R29 ;  /* 0x0000001d2f197220 */ /* 0x000fe20000400000 */
[----:B------:R-:W-:Y:S01]  /*8ac0*/  FFMA R22, R49, R68, R22 ;  /* 0x0000004431167223 */ /* 0x000fe20000000016 */
[----:B------:R-:W-:Y:S01]  /*8ad0*/  LOP3.LUT R73, R77, 0xffff0000, RZ, 0xc0, !PT ;  /* 0xffff00004d497812 */ /* 0x000fe200078ec0ff */
[----:B------:R-:W-:Y:S01]  /*8ae0*/  FMUL R26, R47, R30 ;  /* 0x0000001e2f1a7220 */ /* 0x000fe20000400000 */
[----:B------:R-:W-:Y:S01]  /*8af0*/  FFMA R27, R49, R69, R27 ;  /* 0x00000045311b7223 */ /* 0x000fe2000000001b */
[C---:B------:R-:W-:Y:S01]  /*8b00*/  SHF.L.U32 R74, R78.reuse, 0x10, RZ ;  /* 0x000000104e4a7819 */ /* 0x040fe200000006ff */
[----:B------:R-:W-:Y:S01]  /*8b10*/  FMUL R31, R47, R31 ;  /* 0x0000001f2f1f7220 */ /* 0x000fe20000400000 */
[----:B------:R-:W-:Y:S01]  /*8b20*/  FFMA R24, R49, R70, R24 ;  /* 0x0000004631187223 */ /* 0x000fe20000000018 */
[----:B------:R-:W-:Y:S01]  /*8b30*/  LOP3.LUT R75, R78, 0xffff0000, RZ, 0xc0, !PT ;  /* 0xffff00004e4b7812 */ /* 0x000fe200078ec0ff */
[----:B------:R-:W-:Y:S01]  /*8b40*/  FMUL R28, R47, R32 ;  /* 0x000000202f1c7220 */ /* 0x000fe20000400000 */
[----:B------:R-:W-:Y:S01]  /*8b50*/  FFMA R25, R49, R71, R25 ;  /* 0x0000004731197223 */ /* 0x000fe20000000019 */
[----:B------:R-:W-:Y:S01]  /*8b60*/  SHF.L.U32 R76, R79, 0x10, RZ ;  /* 0x000000104f4c7819 */ /* 0x000fe200000006ff */
[----:B------:R-:W-:Y:S01]  /*8b70*/  FMUL R29, R47, R33 ;  /* 0x000000212f1d7220 */ /* 0x000fe20000400000 */
[----:B------:R-:W-:Y:S01]  /*8b80*/  F2FP.BF16.F32.PACK_AB R16, R17, R16 ;  /* 0x000000101110723e */ /* 0x000fe200000010ff */
[----:B------:R-:W-:Y:S01]  /*8b90*/  FFMA R26, R49, R72, R26 ;  /* 0x00000048311a7223 */ /* 0x000fe2000000001a */
[----:B------:R-:W-:Y:S01]  /*8ba0*/  LOP3.LUT R77, R79, 0xffff0000, RZ, 0xc0, !PT ;  /* 0xffff00004f4d7812 */ /* 0x000fe200078ec0ff */
        /* <DEDUP_REMOVED lines=33> */
.L_x_127:
[----:B------:R-:W-:Y:S05]  /*8dc0*/  BSYNC.RECONVERGENT B0 ;  /* 0x0000000000007941 */ /* 0x000fea0003800200 */
.L_x_126:
[----:B------:R-:W-:Y:S01]  /*8dd0*/  BAR.SYNC.DEFER_BLOCKING 0x1, 0x80 ;  /* 0x0042000000007b1d */ /* 0x000fe20000010000 */
[----:B------:R-:W-:Y:S01]  /*8de0*/  UISETP.NE.AND UP0, UPT, UR49, -0x4, UPT ;  /* 0xfffffffc3100788c */ /* 0x000fe2000bf05270 */
[----:B------:R-:W-:Y:S08]  /*8df0*/  IADD3 R45, PT, PT, R45, 0x1, RZ ;  /* 0x000000012d2d7810 */ /* 0x000ff00007ffe0ff */
[----:B------:R-:W-:Y:S05]  /*8e00*/  BRA.U !UP0, `(.L_x_128) ;  /* 0x0000000108287547 */ /* 0x000fea000b800000 */
[----:B------:R-:W-:Y:S01]  /*8e10*/  ISETP.NE.AND P0, PT, R107, RZ, PT ;  /* 0x000000ff6b00720c */ /* 0x000fe20003f05270 */
[----:B------:R-:W-:Y:S01]  /*8e20*/  IMAD.U32 R2, RZ, RZ, UR51 ;  /* 0x00000033ff027e24 */ /* 0x000fe2000f8e00ff */
[----:B------:R-:W-:Y:S01]  /*8e30*/  UIADD3 UR51, UPT, UPT, UR51, 0x1, URZ ;  /* 0x0000000133337890 */ /* 0x000fe2000fffe0ff */
[----:B------:R-:W-:Y:S03]  /*8e40*/  IMAD.U32 R0, RZ, RZ, UR45 ;  /* 0x0000002dff007e24 */ /* 0x000fe6000f8e00ff */
[----:B------:R-:W-:Y:S04]  /*8e50*/  UISETP.NE.AND UP0, UPT, UR51, 0x4, UPT ;  /* 0x000000043300788c */ /* 0x000fe8000bf05270 */
[----:B------:R-:W-:Y:S03]  /*8e60*/  USEL UR51, UR51, URZ, UP0 ;  /* 0x000000ff33337287 */ /* 0x000fe60008000000 */
[----:B------:R-:W-:Y:S05]  /*8e70*/  @P0 LEA R2, R2, UR48, 0x3 ;  /* 0x0000003002020c11 */ /* 0x000fea000f8e18ff */
[----:B------:R-:W-:Y:S05]  /*8e80*/  @P0 VIADD R2, R2, 0x70 ;  /* 0x0000007002020836 */ /* 0x000fea0000000000 */
[----:B------:R-:W-:Y:S04]  /*8e90*/  @P0 PRMT R0, R0, 0x654, R2 ;  /* 0x0000065400000816 */ /* 0x000fe80000000002 */
[----:B------:R2:W-:Y:S03]  /*8ea0*/  @P0 SYNCS.ARRIVE.TRANS64.RED.A1T0 RZ, [R0+URZ], RZ ;  /* 0x000000ff00ff09a7 */ /* 0x0005e600081004ff */
.L_x_128:
[----:B------:R-:W-:Y:S01]  /*8eb0*/  ISETP.NE.AND P2, PT, R103, RZ, PT ;  /* 0x000000ff6700720c */ /* 0x000fe20003f45270 */
[----:B------:R-:W-:Y:S01]  /*8ec0*/  IMAD.IADD R2, R43, 0x1, R86 ;  /* 0x000000012b027824 */ /* 0x000fe200078e0256 */
[----:B------:R-:W-:Y:S01]  /*8ed0*/  ISETP.NE.AND P0, PT, R105, 0x2, PT ;  /* 0x000000026900780c */ /* 0x000fe20003f05270 */
[----:B--2---:R-:W-:Y:S01]  /*8ee0*/  IMAD.IADD R0, R44, 0x1, R87 ;  /* 0x000000012c007824 */ /* 0x004fe200078e0257 */
[----:B------:R-:W-:Y:S01]  /*8ef0*/  ISETP.NE.AND P1, PT, R45, 0x2, PT ;  /* 0x000000022d00780c */ /* 0x000fe20003f25270 */
[----:B------:R-:W-:Y:S01]  /*8f00*/  UIADD3 UR49, UPT, UPT, UR49, 0x4, URZ ;  /* 0x0000000431317890 */ /* 0x000fe2000fffe0ff */
[----:B------:R-:W-:Y:S02]  /*8f10*/  R2UR UR11, R2 ;  /* 0x00000000020b72ca */ /* 0x000fe400000e0000 */
[----:B------:R-:W-:Y:S02]  /*8f20*/  R2UR UR27, R0 ;  /* 0x00000000001b72ca */ /* 0x000fe400000e0000 */
[----:B------:R-:W-:Y:S02]  /*8f30*/  SEL R2, RZ, 0x1, P0 ;  /* 0x00000001ff027807 */ /* 0x000fe40000000000 */
[----:B------:R-:W-:Y:S02]  /*8f40*/  SEL R0, RZ, 0x1, P1 ;  /* 0x00000001ff007807 */ /* 0x000fe40000800000 */
[----:B------:R-:W-:Y:S02]  /*8f50*/  @P2 R2UR UR44, R94 ;  /* 0x000000005e2c22ca */ /* 0x000fe400000e0000 */
[----:B------:R-:W-:Y:S02]  /*8f60*/  LOP3.LUT R95, R95, R2, RZ, 0x3c, !PT ;  /* 0x000000025f5f7212 */ /* 0x000fe400078e3cff */
[----:B------:R-:W-:Y:S02]  /*8f70*/  LOP3.LUT R96, R96, R0, RZ, 0x3c, !PT ;  /* 0x0000000060607212 */ /* 0x000fe400078e3cff */
[----:B------:R-:W-:Y:S02]  /*8f80*/  SEL R105, R105, RZ, P0 ;  /* 0x000000ff69697207 */ /* 0x000fe40000000000 */
[----:B------:R-:W-:Y:S01]  /*8f90*/  SEL R45, R45, RZ, P1 ;  /* 0x000000ff2d2d7207 */ /* 0x000fe20000800000 */
[----:B------:R-:W-:Y:S06]  /*8fa0*/  @P2 BRA `(.L_x_129) ;  /* 0xffffffc000502947 */ /* 0x000fec000383ffff */
[----:B------:R-:W-:-:S09]  /*8fb0*/  UISETP.NE.AND UP0, UPT, UR50, URZ, UPT ;  /* 0x000000ff3200728c */ /* 0x000fd2000bf05270 */
[----:B------:R-:W-:Y:S05]  /*8fc0*/  BRA.U !UP0, `(.L_x_130) ;  /* 0x0000000108487547 */ /* 0x000fea000b800000 */
[----:B------:R-:W2:Y:S02]  /*8fd0*/  LDCU.64 UR4, c[0x0][0xc90] ;  /* 0x00019200ff0477ac */ /* 0x000ea40008000a00 */
[----:B--2---:R-:W-:-:S04]  /*8fe0*/  UISETP.NE.U32.AND UP0, UPT, UR4, URZ, UPT ;  /* 0x000000ff0400728c */ /* 0x004fc8000bf05070 */
[----:B------:R-:W-:-:S09]  /*8ff0*/  UISETP.NE.AND.EX UP0, UPT, UR5, URZ, UPT, UP0 ;  /* 0x000000ff0500728c */ /* 0x000fd2000bf05300 */
[----:B------:R-:W-:Y:S05]  /*9000*/  BRA.U UP0, `(.L_x_131) ;  /* 0x00000001000c7547 */ /* 0x000fea000b800000 */
[----:B------:R-:W-:-:S13]  /*9010*/  FSETP.NEU.AND P0, PT, R49, RZ, PT ;  /* 0x000000ff3100720b */ /* 0x000fda0003f0d000 */
[----:B------:R-:W-:Y:S05]  /*9020*/  @!P0 EXIT ;  /* 0x000000000000894d */ /* 0x000fea0003800000 */
[----:B------:R-:W-:Y:S05]  /*9030*/  BRA `(.L_x_130) ;  /* 0x00000000002c7947 */ /* 0x000fea0003800000 */
.L_x_131:
[----:B------:R-:W-:Y:S01]  /*9040*/  ISETP.NE.AND P0, PT, R104, RZ, PT ;  /* 0x000000ff6800720c */ /* 0x000fe20003f05270 */
[----:B------:R-:W-:-:S12]  /*9050*/  BSSY.RECONVERGENT B0, `(.L_x_130) ;  /* 0x0000009000007945 */ /* 0x000fd80003800200 */
[----:B------:R-:W-:Y:S05]  /*9060*/  @P0 BRA `(.L_x_132) ;  /* 0x0000000000140947 */ /* 0x000fea0003800000 */
[----:B------:R-:W2:Y:S02]  /*9070*/  LDCU.64 UR4, c[0x0][0xc88] ;  /* 0x00019100ff0477ac */ /* 0x000ea40008000a00 */
[----:B--2---:R-:W-:-:S04]  /*9080*/  ISETP.NE.U32.AND P0, PT, RZ, UR4, PT ;  /* 0x00000004ff007c0c */ /* 0x004fc8000bf05070 */
[----:B------:R-:W-:-:S13]  /*9090*/  ISETP.NE.AND.EX P0, PT, RZ, UR5, PT, P0 ;  /* 0x00000005ff007c0c */ /* 0x000fda000bf05300 */
[----:B------:R-:W-:Y:S05]  /*90a0*/  @!P0 EXIT ;  /* 0x000000000000894d */ /* 0x000fea0003800000 */
[----:B------:R-:W-:Y:S05]  /*90b0*/  BRA `(.L_x_133) ;  /* 0x0000000000087947 */ /* 0x000fea0003800000 */
.L_x_132:
[----:B------:R-:W-:-:S13]  /*90c0*/  FSETP.NEU.AND P0, PT, R49, RZ, PT ;  /* 0x000000ff3100720b */ /* 0x000fda0003f0d000 */
[----:B------:R-:W-:Y:S05]  /*90d0*/  @!P0 EXIT ;  /* 0x000000000000894d */ /* 0x000fea0003800000 */
.L_x_133:
[----:B------:R-:W-:Y:S05]  /*90e0*/  BSYNC.RECONVERGENT B0 ;  /* 0x0000000000007941 */ /* 0x000fea0003800200 */
.L_x_130:
[----:B------:R-:W-:Y:S01]  /*90f0*/  ULEA UR4, UR51, UR48, 0x3 ;  /* 0x0000003033047291 */ /* 0x000fe2000f8e18ff */
[----:B------:R-:W-:-:S04]  /*9100*/  DEPBAR.LE SB0, 0x0 ;  /* 0x000080000000791a */ /* 0x000fc80000000000 */
[----:B------:R-:W-:-:S04]  /*9110*/  UIADD3 UR4, UPT, UPT, UR4, 0x70, URZ ;  /* 0x0000007004047890 */ /* 0x000fc8000fffe0ff */
[----:B------:R-:W-:-:S09]  /*9120*/  UPRMT UR4, UR45, 0x654, UR4 ;  /* 0x000006542d047896 */ /* 0x000fd20008000004 */
[----:B------:R-:W-:Y:S01]  /*9130*/  SYNCS.ARRIVE.TRANS64.RED.A1T0 RZ, [UR4], RZ ;  /* 0x000000ffffff79a7 */ /* 0x000fe20008100404 */
[----:B------:R-:W-:Y:S05]  /*9140*/  EXIT ;  /* 0x000000000000794d */ /* 0x000fea0003800000 */
.L_x_19:
[----:B--2---:R2:W1:Y:S02]  /*9150*/  SYNCS.PHASECHK.TRANS64.TRYWAIT P0, [R2+URZ+0xf0], R3 ;  /* 0x0000f003020075a7 */ /* 0x00446400080011ff */
[----:B-1----:R-:W-:Y:S05]  /*9160*/  @!P0 NANOSLEEP.SYNCS 0x989680 ;  /* 0x009896800000895d */ /* 0x002fea0003900000 */
[----:B------:R-:W1:Y:S02]  /*9170*/  @!P0 SYNCS.PHASECHK.TRANS64 P0, [R2+URZ+0xf0], R3 ;  /* 0x0000f003020085a7 */ /* 0x000e6400080010ff */
[----:B-1----:R-:W-:Y:S05]  /*9180*/  @!P0 BRA `(.L_x_19) ;  /* 0xfffffffc00f08947 */ /* 0x002fea000383ffff */
[----:B------:R-:W-:Y:S05]  /*9190*/  BRA `(.L_x_134) ;  /* 0xffffff8400187947 */ /* 0x000fea000383ffff */
.L_x_22:
[----:B-1----:R-:W-:-:S07]  /*91a0*/  MOV R2, UR41 ;  /* 0x0000002900027c02 */ /* 0x002fce0008000f00 */
.L_x_135:
[----:B-1----:R1:W2:Y:S02]  /*91b0*/  SYNCS.PHASECHK.TRANS64.TRYWAIT P0, [R2+URZ+0x28], R4 ;  /* 0x00002804020075a7 */ /* 0x0022a400080011ff */
[----:B--2---:R-:W-:Y:S05]  /*91c0*/  @!P0 NANOSLEEP.SYNCS 0x989680 ;  /* 0x009896800000895d */ /* 0x004fea0003900000 */
[----:B------:R-:W2:Y:S02]  /*91d0*/  @!P0 SYNCS.PHASECHK.TRANS64 P0, [R2+URZ+0x28], R4 ;  /* 0x00002804020085a7 */ /* 0x000ea400080010ff */
[----:B--2---:R-:W-:Y:S05]  /*91e0*/  @!P0 BRA `(.L_x_135) ;  /* 0xfffffffc00f08947 */ /* 0x004fea000383ffff */
[----:B------:R-:W-:Y:S05]  /*91f0*/  BRA `(.L_x_21) ;  /* 0xffffff8400607947 */ /* 0x000fea000383ffff */
.L_x_30:
[----:B------:R-:W-:-:S07]  /*9200*/  MOV R2, UR41 ;  /* 0x0000002900027c02 */ /* 0x000fce0008000f00 */
.L_x_136:
[----:B-1----:R1:W2:Y:S02]  /*9210*/  SYNCS.PHASECHK.TRANS64.TRYWAIT P0, [R2+URZ+0x28], R4 ;  /* 0x00002804020075a7 */ /* 0x0022a400080011ff */
[----:B--2---:R-:W-:Y:S05]  /*9220*/  @!P0 NANOSLEEP.SYNCS 0x989680 ;  /* 0x009896800000895d */ /* 0x004fea0003900000 */
[----:B------:R-:W2:Y:S02]  /*9230*/  @!P0 SYNCS.PHASECHK.TRANS64 P0, [R2+URZ+0x28], R4 ;  /* 0x00002804020085a7 */ /* 0x000ea400080010ff */
[----:B--2---:R-:W-:Y:S05]  /*9240*/  @!P0 BRA `(.L_x_136) ;  /* 0xfffffffc00f08947 */ /* 0x004fea000383ffff */
[----:B------:R-:W-:Y:S05]  /*9250*/  BRA `(.L_x_29) ;  /* 0xffffff8800587947 */ /* 0x000fea000383ffff */
.L_x_36:
[----:B-1----:R1:W2:Y:S02]  /*9260*/  SYNCS.PHASECHK.TRANS64.TRYWAIT P0, [R2+URZ+0xa0], R3 ;  /* 0x0000a003020075a7 */ /* 0x0022a400080011ff */
[----:B--2---:R-:W-:Y:S05]  /*9270*/  @!P0 NANOSLEEP.SYNCS 0x989680 ;  /* 0x009896800000895d */ /* 0x004fea0003900000 */
[----:B------:R-:W2:Y:S02]  /*9280*/  @!P0 SYNCS.PHASECHK.TRANS64 P0, [R2+URZ+0xa0], R3 ;  /* 0x0000a003020085a7 */ /* 0x000ea400080010ff */
[----:B--2---:R-:W-:Y:S05]  /*9290*/  @!P0 BRA `(.L_x_36) ;  /* 0xfffffffc00f08947 */ /* 0x004fea000383ffff */
[----:B------:R-:W-:Y:S05]  /*92a0*/  BRA `(.L_x_137) ;  /* 0xffffff8c00347947 */ /* 0x000fea000383ffff */
.L_x_40:
[----:B----4-:R-:W-:-:S07]  /*92b0*/  MOV R0, UR5 ;  /* 0x0000000500007c02 */ /* 0x010fce0008000f00 */
.L_x_138:
[----:B-1----:R1:W2:Y:S02]  /*92c0*/  SYNCS.PHASECHK.TRANS64.TRYWAIT P0, [R0+URZ], R2 ;  /* 0x00000002000075a7 */ /* 0x0022a400080011ff */
[----:B--2---:R-:W-:Y:S05]  /*92d0*/  @!P0 NANOSLEEP.SYNCS 0x989680 ;  /* 0x009896800000895d */ /* 0x004fea0003900000 */
[----:B------:R-:W2:Y:S02]  /*92e0*/  @!P0 SYNCS.PHASECHK.TRANS64 P0, [R0+URZ], R2 ;  /* 0x00000002000085a7 */ /* 0x000ea400080010ff */
[----:B--2---:R-:W-:Y:S05]  /*92f0*/  @!P0 BRA `(.L_x_138) ;  /* 0xfffffffc00f08947 */ /* 0x004fea000383ffff */
[----:B------:R-:W-:Y:S05]  /*9300*/  BRA `(.L_x_139) ;  /* 0xffffff9000ac7947 */ /* 0x000fea000383ffff */
.L_x_41:
[----:B----4-:R-:W-:-:S07]  /*9310*/  MOV R0, UR5 ;  /* 0x0000000500007c02 */ /* 0x010fce0008000f00 */
.L_x_140:
[----:B-1----:R1:W2:Y:S02]  /*9320*/  SYNCS.PHASECHK.TRANS64.TRYWAIT P0, [R0+URZ], R3 ;  /* 0x00000003000075a7 */ /* 0x0022a400080011ff */
[----:B--2---:R-:W-:Y:S05]  /*9330*/  @!P0 NANOSLEEP.SYNCS 0x989680 ;  /* 0x009896800000895d */ /* 0x004fea0003900000 */
[----:B------:R-:W2:Y:S02]  /*9340*/  @!P0 SYNCS.PHASECHK.TRANS64 P0, [R0+URZ], R3 ;  /* 0x00000003000085a7 */ /* 0x000ea400080010ff */
[----:B--2---:R-:W-:Y:S05]  /*9350*/  @!P0 BRA `(.L_x_140) ;  /* 0xfffffffc00f08947 */ /* 0x004fea000383ffff */
[----:B------:R-:W-:Y:S05]  /*9360*/  BRA `(.L_x_141) ;  /* 0xffffff9000b87947 */ /* 0x000fea000383ffff */
.L_x_42:
[----:B----4-:R-:W-:-:S07]  /*9370*/  MOV R0, UR5 ;  /* 0x0000000500007c02 */ /* 0x010fce0008000f00 */
.L_x_142:
[----:B-1----:R1:W2:Y:S02]  /*9380*/  SYNCS.PHASECHK.TRANS64.TRYWAIT P0, [R0+URZ], R3 ;  /* 0x00000003000075a7 */ /* 0x0022a400080011ff */
[----:B--2---:R-:W-:Y:S05]  /*9390*/  @!P0 NANOSLEEP.SYNCS 0x989680 ;  /* 0x009896800000895d */ /* 0x004fea0003900000 */
[----:B------:R-:W2:Y:S02]  /*93a0*/  @!P0 SYNCS.PHASECHK.TRANS64 P0, [R0+URZ], R3 ;  /* 0x00000003000085a7 */ /* 0x000ea400080010ff */
[----:B--2---:R-:W-:Y:S05]  /*93b0*/  @!P0 BRA `(.L_x_142) ;  /* 0xfffffffc00f08947 */ /* 0x004fea000383ffff */
[----:B------:R-:W-:Y:S05]  /*93c0*/  BRA `(.L_x_143) ;  /* 0xffffff9000c47947 */ /* 0x000fea000383ffff */
.L_x_43:
[----:B----4-:R-:W-:-:S07]  /*93d0*/  MOV R0, UR5 ;  /* 0x0000000500007c02 */ /* 0x010fce0008000f00 */
.L_x_144:
[----:B-1----:R1:W2:Y:S02]  /*93e0*/  SYNCS.PHASECHK.TRANS64.TRYWAIT P0, [R0+URZ], R3 ;  /* 0x00000003000075a7 */ /* 0x0022a400080011ff */
[----:B--2---:R-:W-:Y:S05]  /*93f0*/  @!P0 NANOSLEEP.SYNCS 0x989680 ;  /* 0x009896800000895d */ /* 0x004fea0003900000 */
[----:B------:R-:W2:Y:S02]  /*9400*/  @!P0 SYNCS.PHASECHK.TRANS64 P0, [R0+URZ], R3 ;  /* 0x00000003000085a7 */ /* 0x000ea400080010ff */
[----:B--2---:R-:W-:Y:S05]  /*9410*/  @!P0 BRA `(.L_x_144) ;  /* 0xfffffffc00f08947 */ /* 0x004fea000383ffff */
[----:B------:R-:W-:Y:S05]  /*9420*/  BRA `(.L_x_145) ;  /* 0xffffff9000d07947 */ /* 0x000fea000383ffff */
.L_x_46:
[----:B-1----:R1:W2:Y:S02]  /*9430*/  SYNCS.PHASECHK.TRANS64.TRYWAIT P0, [R0+URZ+0xe0], R4 ;  /* 0x0000e004000075a7 */ /* 0x0022a400080011ff */
[----:B--2---:R-:W-:Y:S05]  /*9440*/  @!P0 NANOSLEEP.SYNCS 0x989680 ;  /* 0x009896800000895d */ /* 0x004fea0003900000 */
[----:B------:R-:W2:Y:S02]  /*9450*/  @!P0 SYNCS.PHASECHK.TRANS64 P0, [R0+URZ+0xe0], R4 ;  /* 0x0000e004000085a7 */ /* 0x000ea400080010ff */
[----:B--2---:R-:W-:Y:S05]  /*9460*/  @!P0 BRA `(.L_x_46) ;  /* 0xfffffffc00f08947 */ /* 0x004fea000383ffff */
[----:B------:R-:W-:Y:S05]  /*9470*/  BRA `(.L_x_146) ;  /* 0xffffff94002c7947 */ /* 0x000fea000383ffff */
.L_x_47:
[----:B------:R-:W-:-:S07]  /*9480*/  MOV R0, UR5 ;  /* 0x0000000500007c02 */ /* 0x000fce0008000f00 */
.L_x_147:
[----:B-1----:R1:W2:Y:S02]  /*9490*/  SYNCS.PHASECHK.TRANS64.TRYWAIT P0, [R0+URZ+0xb0], R5 ;  /* 0x0000b005000075a7 */ /* 0x0022a400080011ff */
[----:B--2---:R-:W-:Y:S05]  /*94a0*/  @!P0 NANOSLEEP.SYNCS 0x989680 ;  /* 0x009896800000895d */ /* 0x004fea0003900000 */
[----:B------:R-:W2:Y:S02]  /*94b0*/  @!P0 SYNCS.PHASECHK.TRANS64 P0, [R0+URZ+0xb0], R5 ;  /* 0x0000b005000085a7 */ /* 0x000ea400080010ff */
[----:B--2---:R-:W-:Y:S05]  /*94c0*/  @!P0 BRA `(.L_x_147) ;  /* 0xfffffffc00f08947 */ /* 0x004fea000383ffff */
[----:B------:R-:W-:Y:S05]  /*94d0*/  BRA `(.L_x_148) ;  /* 0xffffff94003c7947 */ /* 0x000fea000383ffff */
.L_x_48:
[----:B-1----:R1:W2:Y:S02]  /*94e0*/  SYNCS.PHASECHK.TRANS64.TRYWAIT P1, [R0+URZ+0xa0], R4 ;  /* 0x0000a004000075a7 */ /* 0x0022a400080211ff */
[----:B--2---:R-:W-:Y:S05]  /*94f0*/  @!P1 NANOSLEEP.SYNCS 0x989680 ;  /* 0x009896800000995d */ /* 0x004fea0003900000 */
[----:B------:R-:W2:Y:S02]  /*9500*/  @!P1 SYNCS.PHASECHK.TRANS64 P1, [R0+URZ+0xa0], R4 ;  /* 0x0000a004000095a7 */ /* 0x000ea400080210ff */
[----:B--2---:R-:W-:Y:S05]  /*9510*/  @!P1 BRA `(.L_x_48) ;  /* 0xfffffffc00f09947 */ /* 0x004fea000383ffff */
[----:B------:R-:W-:Y:S05]  /*9520*/  BRA `(.L_x_149) ;  /* 0xffffff94006c7947 */ /* 0x000fea000383ffff */
.L_x_51:
[----:B------:R-:W-:-:S07]  /*9530*/  MOV R0, UR5 ;  /* 0x0000000500007c02 */ /* 0x000fce0008000f00 */
.L_x_150:
[----:B-1----:R1:W2:Y:S02]  /*9540*/  SYNCS.PHASECHK.TRANS64.TRYWAIT P0, [R0+URZ+0xb0], R2 ;  /* 0x0000b002000075a7 */ /* 0x0022a400080011ff */
[----:B--2---:R-:W-:Y:S05]  /*9550*/  @!P0 NANOSLEEP.SYNCS 0x989680 ;  /* 0x009896800000895d */ /* 0x004fea0003900000 */
[----:B------:R-:W2:Y:S02]  /*9560*/  @!P0 SYNCS.PHASECHK.TRANS64 P0, [R0+URZ+0xb0], R2 ;  /* 0x0000b002000085a7 */ /* 0x000ea400080010ff */
[----:B--2---:R-:W-:Y:S05]  /*9570*/  @!P0 BRA `(.L_x_150) ;  /* 0xfffffffc00f08947 */ /* 0x004fea000383ffff */
[----:B------:R-:W-:Y:S05]  /*9580*/  BRA `(.L_x_50) ;  /* 0xffffff9400c07947 */ /* 0x000fea000383ffff */
.L_x_58:
[----:B-1----:R1:W2:Y:S02]  /*9590*/  SYNCS.PHASECHK.TRANS64.TRYWAIT P1, [R0+URZ+0xa0], R2 ;  /* 0x0000a002000075a7 */ /* 0x0022a400080211ff */
[----:B--2---:R-:W-:Y:S05]  /*95a0*/  @!P1 NANOSLEEP.SYNCS 0x989680 ;  /* 0x009896800000995d */ /* 0x004fea0003900000 */
[----:B------:R-:W2:Y:S02]  /*95b0*/  @!P1 SYNCS.PHASECHK.TRANS64 P1, [R0+URZ+0xa0], R2 ;  /* 0x0000a002000095a7 */ /* 0x000ea400080210ff */
[----:B--2---:R-:W-:Y:S05]  /*95c0*/  @!P1 BRA `(.L_x_58) ;  /* 0xfffffffc00f09947 */ /* 0x004fea000383ffff */
[----:B------:R-:W-:Y:S05]  /*95d0*/  BRA `(.L_x_151) ;  /* 0xffffff9c00c07947 */ /* 0x000fea000383ffff */
.L_x_59:
[----:B------:R-:W-:-:S07]  /*95e0*/  MOV R2, UR15 ;  /* 0x0000000f00027c02 */ /* 0x000fce0008000f00 */
.L_x_152:
[----:B-1----:R1:W2:Y:S02]  /*95f0*/  SYNCS.PHASECHK.TRANS64.TRYWAIT P0, [R2+URZ+0xd0], R0 ;  /* 0x0000d000020075a7 */ /* 0x0022a400080011ff */
[----:B--2---:R-:W-:Y:S05]  /*9600*/  @!P0 NANOSLEEP.SYNCS 0x989680 ;  /* 0x009896800000895d */ /* 0x004fea0003900000 */
[----:B------:R-:W2:Y:S02]  /*9610*/  @!P0 SYNCS.PHASECHK.TRANS64 P0, [R2+URZ+0xd0], R0 ;  /* 0x0000d000020085a7 */ /* 0x000ea400080010ff */
[----:B--2---:R-:W-:Y:S05]  /*9620*/  @!P0 BRA `(.L_x_152) ;  /* 0xfffffffc00f08947 */ /* 0x004fea000383ffff */
[----:B------:R-:W-:Y:S05]  /*9630*/  BRA `(.L_x_153) ;  /* 0xffffff9c00f87947 */ /* 0x000fea000383ffff */
.L_x_62:
[----:B------:R-:W-:Y:S07]  /*9640*/  MOV R0, UR14 ;  /* 0x0000000e00007c02 */ /* 0x000fee0008000f00 */
.L_x_154:
[----:B-1----:R1:W2:Y:S02]  /*9650*/  SYNCS.PHASECHK.TRANS64.TRYWAIT P0, [R0+URZ], R2 ;  /* 0x00000002000075a7 */ /* 0x0022a400080011ff */
[----:B--2---:R-:W-:Y:S05]  /*9660*/  @!P0 NANOSLEEP.SYNCS 0x989680 ;  /* 0x009896800000895d */ /* 0x004fea0003900000 */
[----:B------:R-:W2:Y:S02]  /*9670*/  @!P0 SYNCS.PHASECHK.TRANS64 P0, [R0+URZ], R2 ;  /* 0x00000002000085a7 */ /* 0x000ea400080010ff */
[----:B--2---:R-:W-:Y:S05]  /*9680*/  @!P0 BRA `(.L_x_154) ;  /* 0xfffffffc00f08947 */ /* 0x004fea000383ffff */
[----:B------:R-:W-:Y:S05]  /*9690*/  BRA `(.L_x_61) ;  /* 0xffffffa000147947 */ /* 0x000fea000383ffff */
.L_x_65:
[----:B------:R-:W-:-:S07]  /*96a0*/  MOV R0, UR5 ;  /* 0x0000000500007c02 */ /* 0x000fce0008000f00 */
.L_x_155:
[----:B--2---:R2:W3:Y:S02]  /*96b0*/  SYNCS.PHASECHK.TRANS64.TRYWAIT P0, [R0+URZ], R2 ;  /* 0x00000002000075a7 */ /* 0x0044e400080011ff */
[----:B---3--:R-:W-:Y:S05]  /*96c0*/  @!P0 NANOSLEEP.SYNCS 0x989680 ;  /* 0x009896800000895d */ /* 0x008fea0003900000 */
[----:B------:R-:W3:Y:S02]  /*96d0*/  @!P0 SYNCS.PHASECHK.TRANS64 P0, [R0+URZ], R2 ;  /* 0x00000002000085a7 */ /* 0x000ee400080010ff */
[----:B---3--:R-:W-:Y:S05]  /*96e0*/  @!P0 BRA `(.L_x_155) ;  /* 0xfffffffc00f08947 */ /* 0x008fea000383ffff */
[----:B------:R-:W-:Y:S05]  /*96f0*/  BRA `(.L_x_156) ;  /* 0xffffffa4000c7947 */ /* 0x000fea000383ffff */
.L_x_66:
[----:B------:R-:W-:-:S07]  /*9700*/  MOV R0, UR6 ;  /* 0x0000000600007c02 */ /* 0x000fce0008000f00 */
.L_x_157:
[----:B--2---:R2:W3:Y:S02]  /*9710*/  SYNCS.PHASECHK.TRANS64.TRYWAIT P0, [R0+URZ], R2 ;  /* 0x00000002000075a7 */ /* 0x0044e400080011ff */
[----:B---3--:R-:W-:Y:S05]  /*9720*/  @!P0 NANOSLEEP.SYNCS 0x989680 ;  /* 0x009896800000895d */ /* 0x008fea0003900000 */
[----:B------:R-:W3:Y:S02]  /*9730*/  @!P0 SYNCS.PHASECHK.TRANS64 P0, [R0+URZ], R2 ;  /* 0x00000002000085a7 */ /* 0x000ee400080010ff */
[----:B---3--:R-:W-:Y:S05]  /*9740*/  @!P0 BRA `(.L_x_157) ;  /* 0xfffffffc00f08947 */ /* 0x008fea000383ffff */
[----:B------:R-:W-:Y:S05]  /*9750*/  BRA `(.L_x_158) ;  /* 0xffffffa400187947 */ /* 0x000fea000383ffff */
.L_x_71:
[----:B---3--:R3:W1:Y:S02]  /*9760*/  SYNCS.PHASECHK.TRANS64.TRYWAIT P0, [R0+URZ+0xa0], R2 ;  /* 0x0000a002000075a7 */ /* 0x00866400080011ff */
[----:B-1----:R-:W-:Y:S05]  /*9770*/  @!P0 NANOSLEEP.SYNCS 0x989680 ;  /* 0x009896800000895d */ /* 0x002fea0003900000 */
[----:B------:R-:W1:Y:S02]  /*9780*/  @!P0 SYNCS.PHASECHK.TRANS64 P0, [R0+URZ+0xa0], R2 ;  /* 0x0000a002000085a7 */ /* 0x000e6400080010ff */
[----:B-1----:R-:W-:Y:S05]  /*9790*/  @!P0 BRA `(.L_x_71) ;  /* 0xfffffffc00f08947 */ /* 0x002fea000383ffff */
[----:B------:R-:W-:Y:S05]  /*97a0*/  BRA `(.L_x_159) ;  /* 0xffffffa800207947 */ /* 0x000fea000383ffff */
.L_x_74:
[----:B------:R-:W-:Y:S07]  /*97b0*/  MOV R0, UR6 ;  /* 0x0000000600007c02 */ /* 0x000fee0008000f00 */
.L_x_160:
[----:B-1----:R1:W3:Y:S02]  /*97c0*/  SYNCS.PHASECHK.TRANS64.TRYWAIT P0, [R0+URZ+0x98], R2 ;  /* 0x00009802000075a7 */ /* 0x0022e400080011ff */
[----:B---3--:R-:W-:Y:S05]  /*97d0*/  @!P0 NANOSLEEP.SYNCS 0x989680 ;  /* 0x009896800000895d */ /* 0x008fea0003900000 */
[----:B------:R-:W3:Y:S02]  /*97e0*/  @!P0 SYNCS.PHASECHK.TRANS64 P0, [R0+URZ+0x98], R2 ;  /* 0x00009802000085a7 */ /* 0x000ee400080010ff */
[----:B---3--:R-:W-:Y:S05]  /*97f0*/  @!P0 BRA `(.L_x_160) ;  /* 0xfffffffc00f08947 */ /* 0x008fea000383ffff */
[----:B------:R-:W-:Y:S05]  /*9800*/  BRA `(.L_x_73) ;  /* 0xffffffac00147947 */ /* 0x000fea000383ffff */
.L_x_77:
[----:B------:R-:W-:Y:S07]  /*9810*/  MOV R0, UR6 ;  /* 0x0000000600007c02 */ /* 0x000fee0008000f00 */
.L_x_161:
[----:B-1----:R1:W2:Y:S02]  /*9820*/  SYNCS.PHASECHK.TRANS64.TRYWAIT P0, [R0+URZ+0x70], R24 ;  /* 0x00007018000075a7 */ /* 0x0022a400080011ff */
[----:B--2---:R-:W-:Y:S05]  /*9830*/  @!P0 NANOSLEEP.SYNCS 0x989680 ;  /* 0x009896800000895d */ /* 0x004fea0003900000 */
[----:B------:R-:W2:Y:S02]  /*9840*/  @!P0 SYNCS.PHASECHK.TRANS64 P0, [R0+URZ+0x70], R24 ;  /* 0x00007018000085a7 */ /* 0x000ea400080010ff */
[----:B--2---:R-:W-:Y:S05]  /*9850*/  @!P0 BRA `(.L_x_161) ;  /* 0xfffffffc00f08947 */ /* 0x004fea000383ffff */
[----:B------:R-:W-:Y:S05]  /*9860*/  BRA `(.L_x_162) ;  /* 0xffffffac00707947 */ /* 0x000fea000383ffff */
.L_x_78:
[----:B------:R-:W-:Y:S07]  /*9870*/  MOV R0, UR6 ;  /* 0x0000000600007c02 */ /* 0x000fee0008000f00 */
.L_x_163:
[----:B-1----:R1:W2:Y:S02]  /*9880*/  SYNCS.PHASECHK.TRANS64.TRYWAIT P0, [R0+URZ+0x78], R24 ;  /* 0x00007818000075a7 */ /* 0x0022a400080011ff */
[----:B--2---:R-:W-:Y:S05]  /*9890*/  @!P0 NANOSLEEP.SYNCS 0x989680 ;  /* 0x009896800000895d */ /* 0x004fea0003900000 */
[----:B------:R-:W2:Y:S02]  /*98a0*/  @!P0 SYNCS.PHASECHK.TRANS64 P0, [R0+URZ+0x78], R24 ;  /* 0x00007818000085a7 */ /* 0x000ea400080010ff */
[----:B--2---:R-:W-:Y:S05]  /*98b0*/  @!P0 BRA `(.L_x_163) ;  /* 0xfffffffc00f08947 */ /* 0x004fea000383ffff */
[----:B------:R-:W-:Y:S05]  /*98c0*/  BRA `(.L_x_164) ;  /* 0xffffffac00ac7947 */ /* 0x000fea000383ffff */
.L_x_79:
[----:B------:R-:W-:Y:S07]  /*98d0*/  MOV R0, UR6 ;  /* 0x0000000600007c02 */ /* 0x000fee0008000f00 */
.L_x_165:
[----:B-1----:R1:W2:Y:S02]  /*98e0*/  SYNCS.PHASECHK.TRANS64.TRYWAIT P0, [R0+URZ+0x80], R24 ;  /* 0x00008018000075a7 */ /* 0x0022a400080011ff */
[----:B--2---:R-:W-:Y:S05]  /*98f0*/  @!P0 NANOSLEEP.SYNCS 0x989680 ;  /* 0x009896800000895d */ /* 0x004fea0003900000 */
[----:B------:R-:W2:Y:S02]  /*9900*/  @!P0 SYNCS.PHASECHK.TRANS64 P0, [R0+URZ+0x80], R24 ;  /* 0x00008018000085a7 */ /* 0x000ea400080010ff */
[----:B--2---:R-:W-:Y:S05]  /*9910*/  @!P0 BRA `(.L_x_165) ;  /* 0xfffffffc00f08947 */ /* 0x004fea000383ffff */
[----:B------:R-:W-:Y:S05]  /*9920*/  BRA `(.L_x_166) ;  /* 0xffffffac00f07947 */ /* 0x000fea000383ffff */
.L_x_80:
[----:B------:R-:W-:Y:S07]  /*9930*/  MOV R0, UR6 ;  /* 0x0000000600007c02 */ /* 0x000fee0008000f00 */
.L_x_167:
[----:B-1----:R1:W2:Y:S02]  /*9940*/  SYNCS.PHASECHK.TRANS64.TRYWAIT P0, [R0+URZ+0x88], R24 ;  /* 0x00008818000075a7 */ /* 0x0022a400080011ff */
[----:B--2---:R-:W-:Y:S05]  /*9950*/  @!P0 NANOSLEEP.SYNCS 0x989680 ;  /* 0x009896800000895d */ /* 0x004fea0003900000 */
[----:B------:R-:W2:Y:S02]  /*9960*/  @!P0 SYNCS.PHASECHK.TRANS64 P0, [R0+URZ+0x88], R24 ;  /* 0x00008818000085a7 */ /* 0x000ea400080010ff */
[----:B--2---:R-:W-:Y:S05]  /*9970*/  @!P0 BRA `(.L_x_167) ;  /* 0xfffffffc00f08947 */ /* 0x004fea000383ffff */
[----:B------:R-:W-:Y:S05]  /*9980*/  BRA `(.L_x_168) ;  /* 0xffffffb000747947 */ /* 0x000fea000383ffff */
.L_x_82:
[----:B------:R-:W-:-:S07]  /*9990*/  MOV R0, UR6 ;  /* 0x0000000600007c02 */ /* 0x000fce0008000f00 */
.L_x_169:
[----:B-1----:R1:W2:Y:S02]  /*99a0*/  SYNCS.PHASECHK.TRANS64.TRYWAIT P0, [R0+URZ+0x70], R2 ;  /* 0x00007002000075a7 */ /* 0x0022a400080011ff */
[----:B--2---:R-:W-:Y:S05]  /*99b0*/  @!P0 NANOSLEEP.SYNCS 0x989680 ;  /* 0x009896800000895d */ /* 0x004fea0003900000 */
[----:B------:R-:W2:Y:S02]  /*99c0*/  @!P0 SYNCS.PHASECHK.TRANS64 P0, [R0+URZ+0x70], R2 ;  /* 0x00007002000085a7 */ /* 0x000ea400080010ff */
[----:B--2---:R-:W-:Y:S05]  /*99d0*/  @!P0 BRA `(.L_x_169) ;  /* 0xfffffffc00f08947 */ /* 0x004fea000383ffff */
[----:B------:R-:W-:Y:S05]  /*99e0*/  BRA `(.L_x_170) ;  /* 0xffffffb000e87947 */ /* 0x000fea000383ffff */
.L_x_83:
[----:B-1----:R-:W-:-:S07]  /*99f0*/  MOV R0, UR6 ;  /* 0x0000000600007c02 */ /* 0x002fce0008000f00 */
.L_x_171:
[----:B-1----:R1:W2:Y:S02]  /*9a00*/  SYNCS.PHASECHK.TRANS64.TRYWAIT P0, [R0+URZ+0x78], R2 ;  /* 0x00007802000075a7 */ /* 0x0022a400080011ff */
[----:B--2---:R-:W-:Y:S05]  /*9a10*/  @!P0 NANOSLEEP.SYNCS 0x989680 ;  /* 0x009896800000895d */ /* 0x004fea0003900000 */
[----:B------:R-:W2:Y:S02]  /*9a20*/  @!P0 SYNCS.PHASECHK.TRANS64 P0, [R0+URZ+0x78], R2 ;  /* 0x00007802000085a7 */ /* 0x000ea400080010ff */
[----:B--2---:R-:W-:Y:S05]  /*9a30*/  @!P0 BRA `(.L_x_171) ;  /* 0xfffffffc00f08947 */ /* 0x004fea000383ffff */
[----:B------:R-:W-:Y:S05]  /*9a40*/  BRA `(.L_x_172) ;  /* 0xffffffb000d87947 */ /* 0x000fea000383ffff */
.L_x_84:
[----:B-1----:R-:W-:-:S07]  /*9a50*/  MOV R0, UR6 ;  /* 0x0000000600007c02 */ /* 0x002fce0008000f00 */
.L_x_173:
[----:B-1----:R1:W2:Y:S02]  /*9a60*/  SYNCS.PHASECHK.TRANS64.TRYWAIT P0, [R0+URZ+0x80], R2 ;  /* 0x00008002000075a7 */ /* 0x0022a400080011ff */
[----:B--2---:R-:W-:Y:S05]  /*9a70*/  @!P0 NANOSLEEP.SYNCS 0x989680 ;  /* 0x009896800000895d */ /* 0x004fea0003900000 */
[----:B------:R-:W2:Y:S02]  /*9a80*/  @!P0 SYNCS.PHASECHK.TRANS64 P0, [R0+URZ+0x80], R2 ;  /* 0x00008002000085a7 */ /* 0x000ea400080010ff */
[----:B--2---:R-:W-:Y:S05]  /*9a90*/  @!P0 BRA `(.L_x_173) ;  /* 0xfffffffc00f08947 */ /* 0x004fea000383ffff */
[----:B------:R-:W-:Y:S05]  /*9aa0*/  BRA `(.L_x_174) ;  /* 0xffffffb000c87947 */ /* 0x000fea000383ffff */
.L_x_86:
[----:B--2---:R2:W4:Y:S02]  /*9ab0*/  SYNCS.PHASECHK.TRANS64.TRYWAIT P0, [R0+URZ+0xa0], R2 ;  /* 0x0000a002000075a7 */ /* 0x00452400080011ff */
[----:B----4-:R-:W-:Y:S05]  /*9ac0*/  @!P0 NANOSLEEP.SYNCS 0x989680 ;  /* 0x009896800000895d */ /* 0x010fea0003900000 */
[----:B------:R-:W4:Y:S02]  /*9ad0*/  @!P0 SYNCS.PHASECHK.TRANS64 P0, [R0+URZ+0xa0], R2 ;  /* 0x0000a002000085a7 */ /* 0x000f2400080010ff */
[----:B----4-:R-:W-:Y:S05]  /*9ae0*/  @!P0 BRA `(.L_x_86) ;  /* 0xfffffffc00f08947 */ /* 0x010fea000383ffff */
[----:B------:R-:W-:Y:S05]  /*9af0*/  BRA `(.L_x_175) ;  /* 0xffffffb400907947 */ /* 0x000fea000383ffff */
.L_x_97:
[----:B-1----:R-:W-:Y:S04]  /*9b00*/  MOV R2, UR48 ;  /* 0x0000003000027c02 */ /* 0x002fe80008000f00 */
[----:B------:R1:W3:Y:S03]  /*9b10*/  SYNCS.PHASECHK.TRANS64.TRYWAIT P1, [R2+URZ+0x50], R3 ;  /* 0x00005003020075a7 */ /* 0x0002e600080211ff */
[----:B---3--:R-:W-:Y:S05]  /*9b20*/  @!P1 NANOSLEEP.SYNCS 0x989680 ;  /* 0x009896800000995d */ /* 0x008fea0003900000 */
[----:B------:R-:W3:Y:S02]  /*9b30*/  @!P1 SYNCS.PHASECHK.TRANS64 P1, [R2+URZ+0x50], R3 ;  /* 0x00005003020095a7 */ /* 0x000ee400080210ff */
[----:B---3--:R-:W-:Y:S05]  /*9b40*/  @!P1 BRA `(.L_x_97) ;  /* 0xfffffffc00ec9947 */ /* 0x008fea000383ffff */
[----:B------:R-:W-:Y:S05]  /*9b50*/  BRA `(.L_x_96) ;  /* 0xffffffc000947947 */ /* 0x000fea000383ffff */
.L_x_99:
[----:B-1----:R1:W4:Y:S02]  /*9b60*/  SYNCS.PHASECHK.TRANS64.TRYWAIT P0, [R64+URZ+0xc0], R0 ;  /* 0x0000c000400075a7 */ /* 0x00232400080011ff */
[----:B----4-:R-:W-:Y:S05]  /*9b70*/  @!P0 NANOSLEEP.SYNCS 0x989680 ;  /* 0x009896800000895d */ /* 0x010fea0003900000 */
[----:B------:R-:W4:Y:S02]  /*9b80*/  @!P0 SYNCS.PHASECHK.TRANS64 P0, [R64+URZ+0xc0], R0 ;  /* 0x0000c000400085a7 */ /* 0x000f2400080010ff */
[----:B----4-:R-:W-:Y:S05]  /*9b90*/  @!P0 BRA `(.L_x_99) ;  /* 0xfffffffc00f08947 */ /* 0x010fea000383ffff */
[----:B------:R-:W-:Y:S05]  /*9ba0*/  BRA `(.L_x_98) ;  /* 0xffffffc000bc7947 */ /* 0x000fea000383ffff */
.L_x_108:
[----:B--2---:R2:W4:Y:S02]  /*9bb0*/  SYNCS.PHASECHK.TRANS64.TRYWAIT P0, [R2+URZ+0x50], R0 ;  /* 0x00005000020075a7 */ /* 0x00452400080011ff */
[----:B----4-:R-:W-:Y:S05]  /*9bc0*/  @!P0 NANOSLEEP.SYNCS 0x989680 ;  /* 0x009896800000895d */ /* 0x010fea0003900000 */
[----:B------:R-:W4:Y:S02]  /*9bd0*/  @!P0 SYNCS.PHASECHK.TRANS64 P0, [R2+URZ+0x50], R0 ;  /* 0x00005000020085a7 */ /* 0x000f2400080010ff */
[----:B----4-:R-:W-:Y:S05]  /*9be0*/  @!P0 BRA `(.L_x_108) ;  /* 0xfffffffc00f08947 */ /* 0x010fea000383ffff */
[----:B------:R-:W-:Y:S05]  /*9bf0*/  BRA `(.L_x_107) ;  /* 0xffffffcc00987947 */ /* 0x000fea000383ffff */
.L_x_116:
[----:B--2---:R2:W4:Y:S02]  /*9c00*/  SYNCS.PHASECHK.TRANS64.TRYWAIT P0, [R0+URZ+0x50], R6 ;  /* 0x00005006000075a7 */ /* 0x00452400080011ff */
[----:B----4-:R-:W-:Y:S05]  /*9c10*/  @!P0 NANOSLEEP.SYNCS 0x989680 ;  /* 0x009896800000895d */ /* 0x010fea0003900000 */
[----:B------:R-:W4:Y:S02]  /*9c20*/  @!P0 SYNCS.PHASECHK.TRANS64 P0, [R0+URZ+0x50], R6 ;  /* 0x00005006000085a7 */ /* 0x000f2400080010ff */
[----:B----4-:R-:W-:Y:S05]  /*9c30*/  @!P0 BRA `(.L_x_116) ;  /* 0xfffffffc00f08947 */ /* 0x010fea000383ffff */
[----:B------:R-:W-:Y:S05]  /*9c40*/  BRA `(.L_x_115) ;  /* 0xffffffd800987947 */ /* 0x000fea000383ffff */
.L_x_124:
[----:B--2---:R2:W4:Y:S02]  /*9c50*/  SYNCS.PHASECHK.TRANS64.TRYWAIT P0, [R0+URZ+0x50], R5 ;  /* 0x00005005000075a7 */ /* 0x00452400080011ff */
[----:B----4-:R-:W-:Y:S05]  /*9c60*/  @!P0 NANOSLEEP.SYNCS 0x989680 ;  /* 0x009896800000895d */ /* 0x010fea0003900000 */
[----:B------:R-:W4:Y:S02]  /*9c70*/  @!P0 SYNCS.PHASECHK.TRANS64 P0, [R0+URZ+0x50], R5 ;  /* 0x00005005000085a7 */ /* 0x000f2400080010ff */
[----:B----4-:R-:W-:Y:S05]  /*9c80*/  @!P0 BRA `(.L_x_124) ;  /* 0xfffffffc00f08947 */ /* 0x010fea000383ffff */
[----:B------:R-:W-:Y:S05]  /*9c90*/  BRA `(.L_x_123) ;  /* 0xffffffe400987947 */ /* 0x000fea000383ffff */
        .weak           $__internal_0_$__cuda_sm10x_tcgen05_guardrail_trap_col_being_dealloced_not_returned_by_alloc
        .type           $__internal_0_$__cuda_sm10x_tcgen05_guardrail_trap_col_being_dealloced_not_returned_by_alloc,@function
        .size           $__internal_0_$__cuda_sm10x_tcgen05_guardrail_trap_col_being_dealloced_not_returned_by_alloc,($__internal_1_$__cuda_sm10x_tcgen05_guardrail_trap_phase_invalid_during_alloc - $__internal_0_$__cuda_sm10x_tcgen05_guardrail_trap_col_being_dealloced_not_returned_by_alloc)
$__internal_0_$__cuda_sm10x_tcgen05_guardrail_trap_col_being_dealloced_not_returned_by_alloc:
[----:B------:R-:W-:Y:S05]  /*9ca0*/  BPT.TRAP 0x1 ;  /* 0x000000040000795c */ /* 0x000fea0000300000 */
[----:B------:R-:W-:-:S04]  /*9cb0*/  HFMA2 R3, -RZ, RZ, 0, 0 ;  /* 0x00000000ff037431 */ /* 0x000fc800000001ff */
[----:B------:R-:W-:Y:S05]  /*9cc0*/  RET.REL.NODEC R2 `(_ZN7cutlass13device_kernelINS_4gemm6kernel13GemmUniversalIN4cute5tupleIJiiiiEEENS1_10collective13CollectiveMmaINS1_46MainloopSm100TmaUmmaWarpSpecializedBlockScaledILi5ELi2ELi2ENS5_IJNS4_1CILi1EEESB_SB_EEEEENS5_IJNSA_ILi128EEESE_SE_EEENS5_IJNS_12float_e4m3_tENS_13float_ue8m0_tEEEENS5_IJNS5_IJlSB_lEEENS4_6LayoutINS5_IJNS5_IJNS5_IJNSA_ILi32EEENSA_ILi4EEEEEEiEEESO_NS5_IJSB_iEEEEEENS5_IJNS5_IJNS5_IJNSA_ILi16EEESM_EEEiEEENS5_IJNS5_IJNSA_ILi0EEESB_EEENSA_ILi512EEEEEENS5_IJSU_iEEEEEEEEEEESI_S11_NS4_8TiledMMAINS4_8MMA_AtomIJNS4_21SM100_MMA_MXF8F6F4_SSISG_SG_fSH_Li128ELi128ELNS4_4UMMA5MajorE0ELS16_0ELNS15_7ScaleInE0ELS17_0EEEEEENSK_ISC_NS5_IJSU_SU_SU_EEEEENS5_IJNS4_10UnderscoreES1C_S1C_EEEEENS5_IJNS4_13SM90_TMA_LOADES1F_EEENS5_IJNS4_14ComposedLayoutINS4_7SwizzleILi3ELi4ELi3EEENS4_18smem_ptr_flag_bitsILi8EEENSK_INS5_IJNSA_ILi8EEESE_EEENS5_IJSE_SB_EEEEEEENSK_INS5_IJNS5_IJNS5_IJSN_SB_EEENS5_IJSL_SB_EEEEEESB_NS5_IJSM_SB_EEEEEENS5_IJNS5_IJNS5_IJSS_SW_EEESV_EEESU_NS5_IJSB_SW_EEEEEEEEEEEvNS4_8identityES1G_S21_vS22_EENS_8epilogue10collective18CollectiveEpilogueINS24_23Sm100TmaWarpSpecializedILi4ELi2ELi32ELb1ELb0EEEJSF_NS5_IJNSK_ISE_SB_EENSK_ISL_SB_EEEEENS_10bfloat16_tESJ_S2C_SJ_NS24_6fusion15FusionCallbacksIS28_NS2D_17LinearCombinationIS2C_fS2C_fLNS_15FloatRoundStyleE2EEESF_S2B_JEEENS4_5SM1004TMEM4LOAD26SM100_TMEM_LOAD_32dp32b32xES1F_NS1H_INS1I_ILi2ELi4ELi3EEENS1K_ILi16EEENSK_INS5_IJS1M_SL_EEES1S_EEEENS4_39AutoVectorizingCopyWithAssumedAlignmentILi128EEENS4_14SM90_TMA_STOREES2R_S2T_S2T_EEEvvEEEEvNT_6ParamsE) ;  /* 0xffffff6002cc7950 */ /* 0x000fea0003c3ffff */
        .weak           $__internal_1_$__cuda_sm10x_tcgen05_guardrail_trap_phase_invalid_during_alloc
        .type           $__internal_1_$__cuda_sm10x_tcgen05_guardrail_trap_phase_invalid_during_alloc,@function
        .size           $__internal_1_$__cuda_sm10x_tcgen05_guardrail_trap_phase_invalid_during_alloc,($__internal_2_$__cuda_sm10x_tcgen05_guardrail_trap_unallocated_columns_being_dealloced - $__internal_1_$__cuda_sm10x_tcgen05_guardrail_trap_phase_invalid_during_alloc)
$__internal_1_$__cuda_sm10x_tcgen05_guardrail_trap_phase_invalid_during_alloc:
[----:B------:R-:W-:Y:S05]  /*9cd0*/  BPT.TRAP 0x1 ;  /* 0x000000040000795c */ /* 0x000fea0000300000 */
[----:B------:R-:W-:-:S04]  /*9ce0*/  MOV R3, 0x0 ;  /* 0x0000000000037802 */ /* 0x000fc80000000f00 */
[----:B------:R-:W-:Y:S05]  /*9cf0*/  RET.REL.NODEC R2 `(_ZN7cutlass13device_kernelINS_4gemm6kernel13GemmUniversalIN4cute5tupleIJiiiiEEENS1_10collective13CollectiveMmaINS1_46MainloopSm100TmaUmmaWarpSpecializedBlockScaledILi5ELi2ELi2ENS5_IJNS4_1CILi1EEESB_SB_EEEEENS5_IJNSA_ILi128EEESE_SE_EEENS5_IJNS_12float_e4m3_tENS_13float_ue8m0_tEEEENS5_IJNS5_IJlSB_lEEENS4_6LayoutINS5_IJNS5_IJNS5_IJNSA_ILi32EEENSA_ILi4EEEEEEiEEESO_NS5_IJSB_iEEEEEENS5_IJNS5_IJNS5_IJNSA_ILi16EEESM_EEEiEEENS5_IJNS5_IJNSA_ILi0EEESB_EEENSA_ILi512EEEEEENS5_IJSU_iEEEEEEEEEEESI_S11_NS4_8TiledMMAINS4_8MMA_AtomIJNS4_21SM100_MMA_MXF8F6F4_SSISG_SG_fSH_Li128ELi128ELNS4_4UMMA5MajorE0ELS16_0ELNS15_7ScaleInE0ELS17_0EEEEEENSK_ISC_NS5_IJSU_SU_SU_EEEEENS5_IJNS4_10UnderscoreES1C_S1C_EEEEENS5_IJNS4_13SM90_TMA_LOADES1F_EEENS5_IJNS4_14ComposedLayoutINS4_7SwizzleILi3ELi4ELi3EEENS4_18smem_ptr_flag_bitsILi8EEENSK_INS5_IJNSA_ILi8EEESE_EEENS5_IJSE_SB_EEEEEEENSK_INS5_IJNS5_IJNS5_IJSN_SB_EEENS5_IJSL_SB_EEEEEESB_NS5_IJSM_SB_EEEEEENS5_IJNS5_IJNS5_IJSS_SW_EEESV_EEESU_NS5_IJSB_SW_EEEEEEEEEEEvNS4_8identityES1G_S21_vS22_EENS_8epilogue10collective18CollectiveEpilogueINS24_23Sm100TmaWarpSpecializedILi4ELi2ELi32ELb1ELb0EEEJSF_NS5_IJNSK_ISE_SB_EENSK_ISL_SB_EEEEENS_10bfloat16_tESJ_S2C_SJ_NS24_6fusion15FusionCallbacksIS28_NS2D_17LinearCombinationIS2C_fS2C_fLNS_15FloatRoundStyleE2EEESF_S2B_JEEENS4_5SM1004TMEM4LOAD26SM100_TMEM_LOAD_32dp32b32xES1F_NS1H_INS1I_ILi2ELi4ELi3EEENS1K_ILi16EEENSK_INS5_IJS1M_SL_EEES1S_EEEENS4_39AutoVectorizingCopyWithAssumedAlignmentILi128EEENS4_14SM90_TMA_STOREES2R_S2T_S2T_EEEvvEEEEvNT_6ParamsE) ;  /* 0xffffff6002c07950 */ /* 0x000fea0003c3ffff */
        .weak           $__internal_2_$__cuda_sm10x_tcgen05_guardrail_trap_unallocated_columns_being_dealloced
        .type           $__internal_2_$__cuda_sm10x_tcgen05_guardrail_trap_unallocated_columns_being_dealloced,@function
        .size           $__internal_2_$__cuda_sm10x_tcgen05_guardrail_trap_unallocated_columns_being_dealloced,(.L_x_177 - $__internal_2_$__cuda_sm10x_tcgen05_guardrail_trap_unallocated_columns_being_dealloced)
$__internal_2_$__cuda_sm10x_tcgen05_guardrail_trap_unallocated_columns_being_dealloced:
[----:B------:R-:W-:Y:S05]  /*9d00*/  BPT.TRAP 0x1 ;  /* 0x000000040000795c */ /* 0x000fea0000300000 */
[----:B------:R-:W-:-:S04]  /*9d10*/  HFMA2 R3, -RZ, RZ, 0, 0 ;  /* 0x00000000ff037431 */ /* 0x000fc800000001ff */
[----:B------:R-:W-:Y:S05]  /*9d20*/  RET.REL.NODEC R2 `(_ZN7cutlass13device_kernelINS_4gemm6kernel13GemmUniversalIN4cute5tupleIJiiiiEEENS1_10collective13CollectiveMmaINS1_46MainloopSm100TmaUmmaWarpSpecializedBlockScaledILi5ELi2ELi2ENS5_IJNS4_1CILi1EEESB_SB_EEEEENS5_IJNSA_ILi128EEESE_SE_EEENS5_IJNS_12float_e4m3_tENS_13float_ue8m0_tEEEENS5_IJNS5_IJlSB_lEEENS4_6LayoutINS5_IJNS5_IJNS5_IJNSA_ILi32EEENSA_ILi4EEEEEEiEEESO_NS5_IJSB_iEEEEEENS5_IJNS5_IJNS5_IJNSA_ILi16EEESM_EEEiEEENS5_IJNS5_IJNSA_ILi0EEESB_EEENSA_ILi512EEEEEENS5_IJSU_iEEEEEEEEEEESI_S11_NS4_8TiledMMAINS4_8MMA_AtomIJNS4_21SM100_MMA_MXF8F6F4_SSISG_SG_fSH_Li128ELi128ELNS4_4UMMA5MajorE0ELS16_0ELNS15_7ScaleInE0ELS17_0EEEEEENSK_ISC_NS5_IJSU_SU_SU_EEEEENS5_IJNS4_10UnderscoreES1C_S1C_EEEEENS5_IJNS4_13SM90_TMA_LOADES1F_EEENS5_IJNS4_14ComposedLayoutINS4_7SwizzleILi3ELi4ELi3EEENS4_18smem_ptr_flag_bitsILi8EEENSK_INS5_IJNSA_ILi8EEESE_EEENS5_IJSE_SB_EEEEEEENSK_INS5_IJNS5_IJNS5_IJSN_SB_EEENS5_IJSL_SB_EEEEEESB_NS5_IJSM_SB_EEEEEENS5_IJNS5_IJNS5_IJSS_SW_EEESV_EEESU_NS5_IJSB_SW_EEEEEEEEEEEvNS4_8identityES1G_S21_vS22_EENS_8epilogue10collective18CollectiveEpilogueINS24_23Sm100TmaWarpSpecializedILi4ELi2ELi32ELb1ELb0EEEJSF_NS5_IJNSK_ISE_SB_EENSK_ISL_SB_EEEEENS_10bfloat16_tESJ_S2C_SJ_NS24_6fusion15FusionCallbacksIS28_NS2D_17LinearCombinationIS2C_fS2C_fLNS_15FloatRoundStyleE2EEESF_S2B_JEEENS4_5SM1004TMEM4LOAD26SM100_TMEM_LOAD_32dp32b32xES1F_NS1H_INS1I_ILi2ELi4ELi3EEENS1K_ILi16EEENSK_INS5_IJS1M_SL_EEES1S_EEEENS4_39AutoVectorizingCopyWithAssumedAlignmentILi128EEENS4_14SM90_TMA_STOREES2R_S2T_S2T_EEEvvEEEEvNT_6ParamsE) ;  /* 0xffffff6002b47950 */ /* 0x000fea0003c3ffff */
.L_x_176:
[----:B------:R-:W-:-:S00]  /*9d30*/  BRA `(.L_x_176) ;  /* 0xfffffffc00fc7947 */ /* 0x000fc0000383ffff */
[----:B------:R-:W-:-:S00]  /*9d40*/  NOP ;  /* 0x0000000000007918 */ /* 0x000fc00000000000 */
        /* <DEDUP_REMOVED lines=11> */
.L_x_177:


//--------------------- .nv.global.init           --------------------------
	.section	.nv.global.init,"aw",@progbits
.nv.global.init:
	.type		$str$27,@object
	.size		$str$27,($str$28 - $str$27)
$str$27:
        /*0000*/ 	.byte	0x28, 0x61, 0x64, 0x64, 0x72, 0x65, 0x73, 0x73, 0x20, 0x26, 0x20, 0x6d, 0x61, 0x73, 0x6b, 0x29
        /*0010*/ 	.byte	0x20, 0x3d, 0x3d, 0x20, 0x30, 0x00
	.type		$str$28,@object
	.size		$str$28,($str$26 - $str$28)
$str$28:
        /*0016*/ 	.byte	0x2f, 0x74, 0x6d, 0x70, 0x2f, 0x63, 0x75, 0x74, 0x6c, 0x61, 0x73, 0x73, 0x5f, 0x73, 0x77, 0x65
        /*0026*/ 	.byte	0x65, 0x70, 0x5f, 0x73, 0x72, 0x63, 0x2f, 0x69, 0x6e, 0x63, 0x6c, 0x75, 0x64, 0x65, 0x2f, 0x63
        /*0036*/ 	.byte	0x75, 0x74, 0x65, 0x2f, 0x70, 0x6f, 0x69, 0x6e, 0x74, 0x65, 0x72, 0x5f, 0x66, 0x6c, 0x61, 0x67
        /*0046*/ 	.byte	0x67, 0x65, 0x64, 0x2e, 0x68, 0x70, 0x70, 0x00
	.type		$str$26,@object
	.size		$str$26,($str$25 - $str$26)
$str$26:
        /*004e*/ 	.byte	0x2f, 0x74, 0x6d, 0x70, 0x2f, 0x63, 0x75, 0x74, 0x6c, 0x61, 0x73, 0x73, 0x5f, 0x73, 0x77, 0x65
        /*005e*/ 	.byte	0x65, 0x70, 0x5f, 0x73, 0x72, 0x63, 0x2f, 0x69, 0x6e, 0x63, 0x6c, 0x75, 0x64, 0x65, 0x2f, 0x63
        /*006e*/ 	.byte	0x75, 0x74, 0x65, 0x2f, 0x61, 0x74, 0x6f, 0x6d, 0x2f, 0x63, 0x6f, 0x70, 0x79, 0x5f, 0x74, 0x72
        /*007e*/ 	.byte	0x61, 0x69, 0x74, 0x73, 0x5f, 0x73, 0x6d, 0x31, 0x30, 0x30, 0x2e, 0x68, 0x70, 0x70, 0x00
	.type		$str$25,@object
	.size		$str$25,(__unnamed_1 - $str$25)
$str$25:
        /*008d*/ 	.byte	0x28, 0x28, 0x75, 0x69, 0x6e, 0x74, 0x33, 0x32, 0x5f, 0x74, 0x28, 0x74, 0x68, 0x72, 0x65, 0x61
        /*009d*/ 	.byte	0x64, 0x49, 0x64, 0x78, 0x2e, 0x78, 0x29, 0x20, 0x2f, 0x20, 0x33, 0x32, 0x29, 0x20, 0x25, 0x20
        /*00ad*/ 	.byte	0x34, 0x29, 0x20, 0x3d, 0x3d, 0x20, 0x28, 0x28, 0x28, 0x74, 0x6d, 0x65, 0x6d, 0x5f, 0x61, 0x64
        /*00bd*/ 	.byte	0x64, 0x72, 0x20, 0x3e, 0x3e, 0x20, 0x31, 0x36, 0x29, 0x20, 0x2f, 0x20, 0x33, 0x32, 0x29, 0x20
        /*00cd*/ 	.byte	0x25, 0x20, 0x34, 0x29, 0x00
	.type		__unnamed_1,@object
	.size		__unnamed_1,(__unnamed_2 - __unnamed_1)
__unnamed_1:
        /*00d2*/ 	.byte	0x61, 0x75, 0x74, 0x6f, 0x20, 0x63, 0x75, 0x74, 0x65, 0x3a, 0x3a, 0x61, 0x73, 0x5f, 0x70, 0x6f
        /* <DEDUP_REMOVED lines=24> */
        /*0262*/ 	.byte	0x34, 0x30, 0x39, 0x36, 0x3e, 0x3e, 0x3e, 0x3e, 0x5d, 0x00
	.type		__unnamed_2,@object
	.size		__unnamed_2,(.L_2 - __unnamed_2)
__unnamed_2:
        /* <DEDUP_REMOVED lines=42> */
        /*050c*/ 	.byte	0x3e, 0x3e, 0x5d, 0x00
.L_2:


//--------------------- .nv.shared._ZN7cutlass13device_kernelINS_4gemm6kernel13GemmUniversalIN4cute5tupleIJiiiiEEENS1_10collective13CollectiveMmaINS1_46MainloopSm100TmaUmmaWarpSpecializedBlockScaledILi5ELi2ELi2ENS5_IJNS4_1CILi1EEESB_SB_EEEEENS5_IJNSA_ILi128EEESE_SE_EEENS5_IJNS_12float_e4m3_tENS_13float_ue8m0_tEEEENS5_IJNS5_IJlSB_lEEENS4_6LayoutINS5_IJNS5_IJNS5_IJNSA_ILi32EEENSA_ILi4EEEEEEiEEESO_NS5_IJSB_iEEEEEENS5_IJNS5_IJNS5_IJNSA_ILi16EEESM_EEEiEEENS5_IJNS5_IJNSA_ILi0EEESB_EEENSA_ILi512EEEEEENS5_IJSU_iEEEEEEEEEEESI_S11_NS4_8TiledMMAINS4_8MMA_AtomIJNS4_21SM100_MMA_MXF8F6F4_SSISG_SG_fSH_Li128ELi128ELNS4_4UMMA5MajorE0ELS16_0ELNS15_7ScaleInE0ELS17_0EEEEEENSK_ISC_NS5_IJSU_SU_SU_EEEEENS5_IJNS4_10UnderscoreES1C_S1C_EEEEENS5_IJNS4_13SM90_TMA_LOADES1F_EEENS5_IJNS4_14ComposedLayoutINS4_7SwizzleILi3ELi4ELi3EEENS4_18smem_ptr_flag_bitsILi8EEENSK_INS5_IJNSA_ILi8EEESE_EEENS5_IJSE_SB_EEEEEEENSK_INS5_IJNS5_IJNS5_IJSN_SB_EEENS5_IJSL_SB_EEEEEESB_NS5_IJSM_SB_EEEEEENS5_IJNS5_IJNS5_IJSS_SW_EEESV_EEESU_NS5_IJSB_SW_EEEEEEEEEEEvNS4_8identityES1G_S21_vS22_EENS_8epilogue10collective18CollectiveEpilogueINS24_23Sm100TmaWarpSpecializedILi4ELi2ELi32ELb1ELb0EEEJSF_NS5_IJNSK_ISE_SB_EENSK_ISL_SB_EEEEENS_10bfloat16_tESJ_S2C_SJ_NS24_6fusion15FusionCallbacksIS28_NS2D_17LinearCombinationIS2C_fS2C_fLNS_15FloatRoundStyleE2EEESF_S2B_JEEENS4_5SM1004TMEM4LOAD26SM100_TMEM_LOAD_32dp32b32xES1F_NS1H_INS1I_ILi2ELi4ELi3EEENS1K_ILi16EEENSK_INS5_IJS1M_SL_EEES1S_EEEENS4_39AutoVectorizingCopyWithAssumedAlignmentILi128EEENS4_14SM90_TMA_STOREES2R_S2T_S2T_EEEvvEEEEvNT_6ParamsE --------------------------
	.section	.nv.shared._ZN7cutlass13device_kernelINS_4gemm6kernel13GemmUniversalIN4cute5tupleIJiiiiEEENS1_10collective13CollectiveMmaINS1_46MainloopSm100TmaUmmaWarpSpecializedBlockScaledILi5ELi2ELi2ENS5_IJNS4_1CILi1EEESB_SB_EEEEENS5_IJNSA_ILi128EEESE_SE_EEENS5_IJNS_12float_e4m3_tENS_13float_ue8m0_tEEEENS5_IJNS5_IJlSB_lEEENS4_6LayoutINS5_IJNS5_IJNS5_IJNSA_ILi32EEENSA_ILi4EEEEEEiEEESO_NS5_IJSB_iEEEEEENS5_IJNS5_IJNS5_IJNSA_ILi16EEESM_EEEiEEENS5_IJNS5_IJNSA_ILi0EEESB_EEENSA_ILi512EEEEEENS5_IJSU_iEEEEEEEEEEESI_S11_NS4_8TiledMMAINS4_8MMA_AtomIJNS4_21SM100_MMA_MXF8F6F4_SSISG_SG_fSH_Li128ELi128ELNS4_4UMMA5MajorE0ELS16_0ELNS15_7ScaleInE0ELS17_0EEEEEENSK_ISC_NS5_IJSU_SU_SU_EEEEENS5_IJNS4_10UnderscoreES1C_S1C_EEEEENS5_IJNS4_13SM90_TMA_LOADES1F_EEENS5_IJNS4_14ComposedLayoutINS4_7SwizzleILi3ELi4ELi3EEENS4_18smem_ptr_flag_bitsILi8EEENSK_INS5_IJNSA_ILi8EEESE_EEENS5_IJSE_SB_EEEEEEENSK_INS5_IJNS5_IJNS5_IJSN_SB_EEENS5_IJSL_SB_EEEEEESB_NS5_IJSM_SB_EEEEEENS5_IJNS5_IJNS5_IJSS_SW_EEESV_EEESU_NS5_IJSB_SW_EEEEEEEEEEEvNS4_8identityES1G_S21_vS22_EENS_8epilogue10collective18CollectiveEpilogueINS24_23Sm100TmaWarpSpecializedILi4ELi2ELi32ELb1ELb0EEEJSF_NS5_IJNSK_ISE_SB_EENSK_ISL_SB_EEEEENS_10bfloat16_tESJ_S2C_SJ_NS24_6fusion15FusionCallbacksIS28_NS2D_17LinearCombinationIS2C_fS2C_fLNS_15FloatRoundStyleE2EEESF_S2B_JEEENS4_5SM1004TMEM4LOAD26SM100_TMEM_LOAD_32dp32b32xES1F_NS1H_INS1I_ILi2ELi4ELi3EEENS1K_ILi16EEENSK_INS5_IJS1M_SL_EEES1S_EEEENS4_39AutoVectorizingCopyWithAssumedAlignmentILi128EEENS4_14SM90_TMA_STOREES2R_S2T_S2T_EEEvvEEEEvNT_6ParamsE,"aw",@nobits
	.sectionflags	@""
	.align	16
	.zero		1024


//--------------------- .nv.shared.reserved.0     --------------------------
	.section	.nv.shared.reserved.0,"aw",@nobits
	.weak		__nv_reservedSMEM_offset_0_alias
	.size		__nv_reservedSMEM_offset_0_alias, 0, 64
	.other		__nv_reservedSMEM_offset_0_alias,@"STO_CUDA_RESERVED_SHARED STV_DEFAULT"
__nv_reservedSMEM_offset_0_alias:
	.zero		0
.nv.shared.reserved.0:
	.zero		64
	.weak		__nv_reservedSMEM_tcgen05_partition
	.type		__nv_reservedSMEM_tcgen05_partition,@object
	.size		__nv_reservedSMEM_tcgen05_partition,(.L_0 - __nv_reservedSMEM_tcgen05_partition)
__nv_reservedSMEM_tcgen05_partition:
	.zero		32
.L_0:


//--------------------- .nv.global                --------------------------
	.section	.nv.global,"aw",@nobits
.nv.global:
	.type		_ZN40_INTERNAL_af66b028_4_k_cu_3f4fe2d6_347414cute1_E,@object
	.size		_ZN40_INTERNAL_af66b028_4_k_cu_3f4fe2d6_347414cute1_E,(_ZN40_INTERNAL_af66b028_4_k_cu_3f4fe2d6_347414cuda3std3__45__cpo6cbeginE - _ZN40_INTERNAL_af66b028_4_k_cu_3f4fe2d6_347414cute1_E)
_ZN40_INTERNAL_af66b028_4_k_cu_3f4fe2d6_347414cute1_E:
	.zero		1
	.type		_ZN40_INTERNAL_af66b028_4_k_cu_3f4fe2d6_347414cuda3std3__45__cpo6cbeginE,@object
	.size		_ZN40_INTERNAL_af66b028_4_k_cu_3f4fe2d6_347414cuda3std3__45__cpo6cbeginE,(_ZN40_INTERNAL_af66b028_4_k_cu_3f4fe2d6_347414cuda3std3__48in_placeE - _ZN40_INTERNAL_af66b028_4_k_cu_3f4fe2d6_347414cuda3std3__45__cpo6cbeginE)
_ZN40_INTERNAL_af66b028_4_k_cu_3f4fe2d6_347414cuda3std3__45__cpo6cbeginE:
	.zero		1
	.type		_ZN40_INTERNAL_af66b028_4_k_cu_3f4fe2d6_347414cuda3std3__48in_placeE,@object
	.size		_ZN40_INTERNAL_af66b028_4_k_cu_3f4fe2d6_347414cuda3std3__48in_placeE,(_ZN40_INTERNAL_af66b028_4_k_cu_3f4fe2d6_347414cuda3std6ranges3__45__cpo9iter_moveE - _ZN40_INTERNAL_af66b028_4_k_cu_3f4fe2d6_347414cuda3std3__48in_placeE)
_ZN40_INTERNAL_af66b028_4_k_cu_3f4fe2d6_347414cuda3std3__48in_placeE:
	.zero		1
	.type		_ZN40_INTERNAL_af66b028_4_k_cu_3f4fe2d6_347414cuda3std6ranges3__45__cpo9iter_moveE,@object
	.size		_ZN40_INTERNAL_af66b028_4_k_cu_3f4fe2d6_347414cuda3std6ranges3__45__cpo9iter_moveE,(_ZN40_INTERNAL_af66b028_4_k_cu_3f4fe2d6_347414cuda3std3__45__cpo5beginE - _ZN40_INTERNAL_af66b028_4_k_cu_3f4fe2d6_347414cuda3std6ranges3__45__cpo9iter_moveE)
_ZN40_INTERNAL_af66b028_4_k_cu_3f4fe2d6_347414cuda3std6ranges3__45__cpo9iter_moveE:
	.zero		1
	.type		_ZN40_INTERNAL_af66b028_4_k_cu_3f4fe2d6_347414cuda3std3__45__cpo5beginE,@object
	.size		_ZN40_INTERNAL_af66b028_4_k_cu_3f4fe2d6_347414cuda3std3__45__cpo5beginE,(_ZN40_INTERNAL_af66b028_4_k_cu_3f4fe2d6_347414cuda3std3__442_GLOBAL__N__af66b028_4_k_cu_3f4fe2d6_347416ignoreE - _ZN40_INTERNAL_af66b028_4_k_cu_3f4fe2d6_347414cuda3std3__45__cpo5beginE)
_ZN40_INTERNAL_af66b028_4_k_cu_3f4fe2d6_347414cuda3std3__45__cpo5beginE:
	.zero		1
	.type		_ZN40_INTERNAL_af66b028_4_k_cu_3f4fe2d6_347414cuda3std3__442_GLOBAL__N__af66b028_4_k_cu_3f4fe2d6_347416ignoreE,@object
	.size		_ZN40_INTERNAL_af66b028_4_k_cu_3f4fe2d6_347414cuda3std3__442_GLOBAL__N__af66b028_4_k_cu_3f4fe2d6_347416ignoreE,(_ZN40_INTERNAL_af66b028_4_k_cu_3f4fe2d6_347414cute7productE - _ZN40_INTERNAL_af66b028_4_k_cu_3f4fe2d6_347414cuda3std3__442_GLOBAL__N__af66b028_4_k_cu_3f4fe2d6_347416ignoreE)
_ZN40_INTERNAL_af66b028_4_k_cu_3f4fe2d6_347414cuda3std3__442_GLOBAL__N__af66b028_4_k_cu_3f4fe2d6_347416ignoreE:
	.zero		1
	.type		_ZN40_INTERNAL_af66b028_4_k_cu_3f4fe2d6_347414cute7productE,@object
	.size		_ZN40_INTERNAL_af66b028_4_k_cu_3f4fe2d6_347414cute7productE,(_ZN40_INTERNAL_af66b028_4_k_cu_3f4fe2d6_347414cuda3std3__45__cpo3endE - _ZN40_INTERNAL_af66b028_4_k_cu_3f4fe2d6_347414cute7productE)
_ZN40_INTERNAL_af66b028_4_k_cu_3f4fe2d6_347414cute7productE:
	.zero		1
	.type		_ZN40_INTERNAL_af66b028_4_k_cu_3f4fe2d6_347414cuda3std3__45__cpo3endE,@object
	.size		_ZN40_INTERNAL_af66b028_4_k_cu_3f4fe2d6_347414cuda3std3__45__cpo3endE,(_ZN40_INTERNAL_af66b028_4_k_cu_3f4fe2d6_347414cuda3std3__419piecewise_constructE - _ZN40_INTERNAL_af66b028_4_k_cu_3f4fe2d6_347414cuda3std3__45__cpo3endE)
_ZN40_INTERNAL_af66b028_4_k_cu_3f4fe2d6_347414cuda3std3__45__cpo3endE:
	.zero		1
	.type		_ZN40_INTERNAL_af66b028_4_k_cu_3f4fe2d6_347414cuda3std3__419piecewise_constructE,@object
	.size		_ZN40_INTERNAL_af66b028_4_k_cu_3f4fe2d6_347414cuda3std3__419piecewise_constructE,(_ZN40_INTERNAL_af66b028_4_k_cu_3f4fe2d6_347414cuda3std3__45__cpo4cendE - _ZN40_INTERNAL_af66b028_4_k_cu_3f4fe2d6_347414cuda3std3__419piecewise_constructE)
_ZN40_INTERNAL_af66b028_4_k_cu_3f4fe2d6_347414cuda3std3__419piecewise_constructE:
	.zero		1
	.type		_ZN40_INTERNAL_af66b028_4_k_cu_3f4fe2d6_347414cuda3std3__45__cpo4cendE,@object
	.size		_ZN40_INTERNAL_af66b028_4_k_cu_3f4fe2d6_347414cuda3std3__45__cpo4cendE,(_ZN40_INTERNAL_af66b028_4_k_cu_3f4fe2d6_347414cuda3std6ranges3__45__cpo4swapE - _ZN40_INTERNAL_af66b028_4_k_cu_3f4fe2d6_347414cuda3std3__45__cpo4cendE)
_ZN40_INTERNAL_af66b028_4_k_cu_3f4fe2d6_347414cuda3std3__45__cpo4cendE:
	.zero		1
	.type		_ZN40_INTERNAL_af66b028_4_k_cu_3f4fe2d6_347414cuda3std6ranges3__45__cpo4swapE,@object
	.size		_ZN40_INTERNAL_af66b028_4_k_cu_3f4fe2d6_347414cuda3std6ranges3__45__cpo4swapE,(.L_10 - _ZN40_INTERNAL_af66b028_4_k_cu_3f4fe2d6_347414cuda3std6ranges3__45__cpo4swapE)
_ZN40_INTERNAL_af66b028_4_k_cu_3f4fe2d6_347414cuda3std6ranges3__45__cpo4swapE:
	.zero		1
.L_10:


//--------------------- .nv.constant0._ZN7cutlass13device_kernelINS_4gemm6kernel13GemmUniversalIN4cute5tupleIJiiiiEEENS1_10collective13CollectiveMmaINS1_46MainloopSm100TmaUmmaWarpSpecializedBlockScaledILi5ELi2ELi2ENS5_IJNS4_1CILi1EEESB_SB_EEEEENS5_IJNSA_ILi128EEESE_SE_EEENS5_IJNS_12float_e4m3_tENS_13float_ue8m0_tEEEENS5_IJNS5_IJlSB_lEEENS4_6LayoutINS5_IJNS5_IJNS5_IJNSA_ILi32EEENSA_ILi4EEEEEEiEEESO_NS5_IJSB_iEEEEEENS5_IJNS5_IJNS5_IJNSA_ILi16EEESM_EEEiEEENS5_IJNS5_IJNSA_ILi0EEESB_EEENSA_ILi512EEEEEENS5_IJSU_iEEEEEEEEEEESI_S11_NS4_8TiledMMAINS4_8MMA_AtomIJNS4_21SM100_MMA_MXF8F6F4_SSISG_SG_fSH_Li128ELi128ELNS4_4UMMA5MajorE0ELS16_0ELNS15_7ScaleInE0ELS17_0EEEEEENSK_ISC_NS5_IJSU_SU_SU_EEEEENS5_IJNS4_10UnderscoreES1C_S1C_EEEEENS5_IJNS4_13SM90_TMA_LOADES1F_EEENS5_IJNS4_14ComposedLayoutINS4_7SwizzleILi3ELi4ELi3EEENS4_18smem_ptr_flag_bitsILi8EEENSK_INS5_IJNSA_ILi8EEESE_EEENS5_IJSE_SB_EEEEEEENSK_INS5_IJNS5_IJNS5_IJSN_SB_EEENS5_IJSL_SB_EEEEEESB_NS5_IJSM_SB_EEEEEENS5_IJNS5_IJNS5_IJSS_SW_EEESV_EEESU_NS5_IJSB_SW_EEEEEEEEEEEvNS4_8identityES1G_S21_vS22_EENS_8epilogue10collective18CollectiveEpilogueINS24_23Sm100TmaWarpSpecializedILi4ELi2ELi32ELb1ELb0EEEJSF_NS5_IJNSK_ISE_SB_EENSK_ISL_SB_EEEEENS_10bfloat16_tESJ_S2C_SJ_NS24_6fusion15FusionCallbacksIS28_NS2D_17LinearCombinationIS2C_fS2C_fLNS_15FloatRoundStyleE2EEESF_S2B_JEEENS4_5SM1004TMEM4LOAD26SM100_TMEM_LOAD_32dp32b32xES1F_NS1H_INS1I_ILi2ELi4ELi3EEENS1K_ILi16EEENSK_INS5_IJS1M_SL_EEES1S_EEEENS4_39AutoVectorizingCopyWithAssumedAlignmentILi128EEENS4_14SM90_TMA_STOREES2R_S2T_S2T_EEEvvEEEEvNT_6ParamsE --------------------------
	.section	.nv.constant0._ZN7cutlass13device_kernelINS_4gemm6kernel13GemmUniversalIN4cute5tupleIJiiiiEEENS1_10collective13CollectiveMmaINS1_46MainloopSm100TmaUmmaWarpSpecializedBlockScaledILi5ELi2ELi2ENS5_IJNS4_1CILi1EEESB_SB_EEEEENS5_IJNSA_ILi128EEESE_SE_EEENS5_IJNS_12float_e4m3_tENS_13float_ue8m0_tEEEENS5_IJNS5_IJlSB_lEEENS4_6LayoutINS5_IJNS5_IJNS5_IJNSA_ILi32EEENSA_ILi4EEEEEEiEEESO_NS5_IJSB_iEEEEEENS5_IJNS5_IJNS5_IJNSA_ILi16EEESM_EEEiEEENS5_IJNS5_IJNSA_ILi0EEESB_EEENSA_ILi512EEEEEENS5_IJSU_iEEEEEEEEEEESI_S11_NS4_8TiledMMAINS4_8MMA_AtomIJNS4_21SM100_MMA_MXF8F6F4_SSISG_SG_fSH_Li128ELi128ELNS4_4UMMA5MajorE0ELS16_0ELNS15_7ScaleInE0ELS17_0EEEEEENSK_ISC_NS5_IJSU_SU_SU_EEEEENS5_IJNS4_10UnderscoreES1C_S1C_EEEEENS5_IJNS4_13SM90_TMA_LOADES1F_EEENS5_IJNS4_14ComposedLayoutINS4_7SwizzleILi3ELi4ELi3EEENS4_18smem_ptr_flag_bitsILi8EEENSK_INS5_IJNSA_ILi8EEESE_EEENS5_IJSE_SB_EEEEEEENSK_INS5_IJNS5_IJNS5_IJSN_SB_EEENS5_IJSL_SB_EEEEEESB_NS5_IJSM_SB_EEEEEENS5_IJNS5_IJNS5_IJSS_SW_EEESV_EEESU_NS5_IJSB_SW_EEEEEEEEEEEvNS4_8identityES1G_S21_vS22_EENS_8epilogue10collective18CollectiveEpilogueINS24_23Sm100TmaWarpSpecializedILi4ELi2ELi32ELb1ELb0EEEJSF_NS5_IJNSK_ISE_SB_EENSK_ISL_SB_EEEEENS_10bfloat16_tESJ_S2C_SJ_NS24_6fusion15FusionCallbacksIS28_NS2D_17LinearCombinationIS2C_fS2C_fLNS_15FloatRoundStyleE2EEESF_S2B_JEEENS4_5SM1004TMEM4LOAD26SM100_TMEM_LOAD_32dp32b32xES1F_NS1H_INS1I_ILi2ELi4ELi3EEENS1K_ILi16EEENSK_INS5_IJS1M_SL_EEES1S_EEEENS4_39AutoVectorizingCopyWithAssumedAlignmentILi128EEENS4_14SM90_TMA_STOREES2R_S2T_S2T_EEEvvEEEEvNT_6ParamsE,"a",@progbits
	.sectionflags	@""
	.align	4
.nv.constant0._ZN7cutlass13device_kernelINS_4gemm6kernel13GemmUniversalIN4cute5tupleIJiiiiEEENS1_10collective13CollectiveMmaINS1_46MainloopSm100TmaUmmaWarpSpecializedBlockScaledILi5ELi2ELi2ENS5_IJNS4_1CILi1EEESB_SB_EEEEENS5_IJNSA_ILi128EEESE_SE_EEENS5_IJNS_12float_e4m3_tENS_13float_ue8m0_tEEEENS5_IJNS5_IJlSB_lEEENS4_6LayoutINS5_IJNS5_IJNS5_IJNSA_ILi32EEENSA_ILi4EEEEEEiEEESO_NS5_IJSB_iEEEEEENS5_IJNS5_IJNS5_IJNSA_ILi16EEESM_EEEiEEENS5_IJNS5_IJNSA_ILi0EEESB_EEENSA_ILi512EEEEEENS5_IJSU_iEEEEEEEEEEESI_S11_NS4_8TiledMMAINS4_8MMA_AtomIJNS4_21SM100_MMA_MXF8F6F4_SSISG_SG_fSH_Li128ELi128ELNS4_4UMMA5MajorE0ELS16_0ELNS15_7ScaleInE0ELS17_0EEEEEENSK_ISC_NS5_IJSU_SU_SU_EEEEENS5_IJNS4_10UnderscoreES1C_S1C_EEEEENS5_IJNS4_13SM90_TMA_LOADES1F_EEENS5_IJNS4_14ComposedLayoutINS4_7SwizzleILi3ELi4ELi3EEENS4_18smem_ptr_flag_bitsILi8EEENSK_INS5_IJNSA_ILi8EEESE_EEENS5_IJSE_SB_EEEEEEENSK_INS5_IJNS5_IJNS5_IJSN_SB_EEENS5_IJSL_SB_EEEEEESB_NS5_IJSM_SB_EEEEEENS5_IJNS5_IJNS5_IJSS_SW_EEESV_EEESU_NS5_IJSB_SW_EEEEEEEEEEEvNS4_8identityES1G_S21_vS22_EENS_8epilogue10collective18CollectiveEpilogueINS24_23Sm100TmaWarpSpecializedILi4ELi2ELi32ELb1ELb0EEEJSF_NS5_IJNSK_ISE_SB_EENSK_ISL_SB_EEEEENS_10bfloat16_tESJ_S2C_SJ_NS24_6fusion15FusionCallbacksIS28_NS2D_17LinearCombinationIS2C_fS2C_fLNS_15FloatRoundStyleE2EEESF_S2B_JEEENS4_5SM1004TMEM4LOAD26SM100_TMEM_LOAD_32dp32b32xES1F_NS1H_INS1I_ILi2ELi4ELi3EEENS1K_ILi16EEENSK_INS5_IJS1M_SL_EEES1S_EEEENS4_39AutoVectorizingCopyWithAssumedAlignmentILi128EEENS4_14SM90_TMA_STOREES2R_S2T_S2T_EEEvvEEEEvNT_6ParamsE:
	.zero		3968


//--------------------- SYMBOLS --------------------------

	.type		.nv.reservedSmem.offset0,@object
	.size		.nv.reservedSmem.offset0,0x4
	.type		.nv.reservedSmem.cap,@object
	.size		.nv.reservedSmem.cap,0x4
	.type		__assertfail,@function
